// auto-generated by cutlass_sweep.fmha — config: {"arch": "sm_90", "direction": "fwd", "dtype": "bf16", "head_dim": 224, "mask": "residual", "schedule": "cooperative", "tile_kv": 64, "tile_q": 128}
#include "cutlass/cutlass.h"
#include "cute/tensor.hpp"
#include "cutlass/device_kernel.h"
#include "cutlass/kernel_hardware_info.h"
#include "88_hopper_fmha/collective/fmha_fusion.hpp"
#include "88_hopper_fmha/kernel/fmha_kernel_builder.hpp"

using namespace cute;
using Element = cutlass::bfloat16_t;
using TileShape = Shape<_128, _64, _224>;
using StrideQ = cute::tuple<int, _1, cute::tuple<int, int>>;
using StrideK = cute::tuple<int, _1, cute::tuple<int, int>>;
using StrideV = cute::tuple<int, cute::_1, cute::tuple<int, int>>;

using Kernel = typename cutlass::fmha::kernel::FmhaBuilder<
    Element, float, float,
    TileShape, StrideQ, StrideK, StrideV,
    cutlass::fmha::collective::ResidualFusion,
    cutlass::gemm::KernelTmaWarpSpecializedCooperative
  >::Kernel;

auto* _anchor = &cutlass::device_kernel<Kernel>;


// ===== COMPILED SASS (sm_90a) =====

	.target	sm_90a

	.elftype	@"ET_EXEC"


//--------------------- .note.nv.tkinfo           --------------------------
	.section	.note.nv.tkinfo,"",@"SHT_NOTE"
	.sectionflags	@"SHF_NOTE_NV_TKINFO"
	.tkinfo
        /*0018*/ 	.word	0x00000002
        /*0030*/ 	.string	""
        /*0030*/ 	.string	"ptxas"
        /*0030*/ 	.string	"Cuda compilation tools, release 13.0, V13.0.88"
        /*0030*/ 	.string	"Build cuda_13.0.r13.0/compiler.36424714_0"
        /*0030*/ 	.string	"-arch sm_90a -m 64 "



//--------------------- .note.nv.cuinfo           --------------------------
	.section	.note.nv.cuinfo,"",@"SHT_NOTE"
	.sectionflags	@"SHF_NOTE_NV_CUINFO"
        /*0018*/ 	.short	0x0002
        /*001a*/ 	.short	0x005a
        /*001c*/ 	.short	0x0082
	.zero		2


//--------------------- .nv.info                  --------------------------
	.section	.nv.info,"",@"SHT_CUDA_INFO"
	.align	4


	//----- nvinfo : EIATTR_REGCOUNT
	.align		4
        /*0000*/ 	.byte	0x04, 0x2f
        /*0002*/ 	.short	(.L_16 - .L_15)
	.align		4
.L_15:
        /*0004*/ 	.word	index@(_ZN7cutlass13device_kernelINS_4fmha6kernel28FmhaKernelTmaWarpSpecializedINS1_10collective30FmhaMainloopTmaWarpSpecializedINS_10bfloat16_tEffN4cute5tupleIJNS7_1CILi128EEENS9_ILi64EEENS9_ILi224EEEEEENS8_IJiNS9_ILi1EEENS8_IJiiEEEEEESG_SG_NS4_14ResidualFusionEJEEENS4_15FmhaFwdEpilogueIS6_fNS8_IJSB_SC_SB_EEEEENS2_23IndividualTileSchedulerEJEEEEEvNT_6ParamsE)
        /*0008*/ 	.word	0x000000a8


	//----- nvinfo : EIATTR_FRAME_SIZE
	.align		4
.L_16:
        /*000c*/ 	.byte	0x04, 0x11
        /*000e*/ 	.short	(.L_18 - .L_17)
	.align		4
.L_17:
        /*0010*/ 	.word	index@($__internal_0_$__cuda_sm20_rcp_rn_f32_slowpath)
        /*0014*/ 	.word	0x00000000


	//----- nvinfo : EIATTR_FRAME_SIZE
	.align		4
.L_18:
        /*0018*/ 	.byte	0x04, 0x11
        /*001a*/ 	.short	(.L_20 - .L_19)
	.align		4
.L_19:
        /*001c*/ 	.word	index@(_ZN7cutlass13device_kernelINS_4fmha6kernel28FmhaKernelTmaWarpSpecializedINS1_10collective30FmhaMainloopTmaWarpSpecializedINS_10bfloat16_tEffN4cute5tupleIJNS7_1CILi128EEENS9_ILi64EEENS9_ILi224EEEEEENS8_IJiNS9_ILi1EEENS8_IJiiEEEEEESG_SG_NS4_14ResidualFusionEJEEENS4_15FmhaFwdEpilogueIS6_fNS8_IJSB_SC_SB_EEEEENS2_23IndividualTileSchedulerEJEEEEEvNT_6ParamsE)
        /*0020*/ 	.word	0x00000000


	//----- nvinfo : EIATTR_MIN_STACK_SIZE
	.align		4
.L_20:
        /*0024*/ 	.byte	0x04, 0x12
        /*0026*/ 	.short	(.L_22 - .L_21)
	.align		4
.L_21:
        /*0028*/ 	.word	index@(_ZN7cutlass13device_kernelINS_4fmha6kernel28FmhaKernelTmaWarpSpecializedINS1_10collective30FmhaMainloopTmaWarpSpecializedINS_10bfloat16_tEffN4cute5tupleIJNS7_1CILi128EEENS9_ILi64EEENS9_ILi224EEEEEENS8_IJiNS9_ILi1EEENS8_IJiiEEEEEESG_SG_NS4_14ResidualFusionEJEEENS4_15FmhaFwdEpilogueIS6_fNS8_IJSB_SC_SB_EEEEENS2_23IndividualTileSchedulerEJEEEEEvNT_6ParamsE)
        /*002c*/ 	.word	0x00000000
.L_22:


//--------------------- .nv.compat                --------------------------
	.section	.nv.compat,"",@"SHT_CUDA_COMPAT_INFO"
	.align	4
        /*0000*/ 	.byte	0x02, 0x09, 0x01, 0x00, 0x02, 0x02, 0x04, 0x00, 0x02, 0x05, 0x05, 0x00, 0x03, 0x07, 0x01, 0x01
        /*0010*/ 	.byte	0x02, 0x03, 0x01, 0x00, 0x02, 0x06, 0x01, 0x00, 0x04, 0x0b, 0x08, 0x00, 0x00, 0x00, 0x00, 0x00
        /*0020*/ 	.byte	0x00, 0x00, 0x00, 0x00


//--------------------- .nv.info._ZN7cutlass13device_kernelINS_4fmha6kernel28FmhaKernelTmaWarpSpecializedINS1_10collective30FmhaMainloopTmaWarpSpecializedINS_10bfloat16_tEffN4cute5tupleIJNS7_1CILi128EEENS9_ILi64EEENS9_ILi224EEEEEENS8_IJiNS9_ILi1EEENS8_IJiiEEEEEESG_SG_NS4_14ResidualFusionEJEEENS4_15FmhaFwdEpilogueIS6_fNS8_IJSB_SC_SB_EEEEENS2_23IndividualTileSchedulerEJEEEEEvNT_6ParamsE --------------------------
	.section	.nv.info._ZN7cutlass13device_kernelINS_4fmha6kernel28FmhaKernelTmaWarpSpecializedINS1_10collective30FmhaMainloopTmaWarpSpecializedINS_10bfloat16_tEffN4cute5tupleIJNS7_1CILi128EEENS9_ILi64EEENS9_ILi224EEEEEENS8_IJiNS9_ILi1EEENS8_IJiiEEEEEESG_SG_NS4_14ResidualFusionEJEEENS4_15FmhaFwdEpilogueIS6_fNS8_IJSB_SC_SB_EEEEENS2_23IndividualTileSchedulerEJEEEEEvNT_6ParamsE,"",@"SHT_CUDA_INFO"
	.sectionflags	@""
	.align	4


	//----- nvinfo : EIATTR_CUDA_API_VERSION
	.align		4
        /*0000*/ 	.byte	0x04, 0x37
        /*0002*/ 	.short	(.L_24 - .L_23)
.L_23:
        /*0004*/ 	.word	0x00000082


	//----- nvinfo : EIATTR_KPARAM_INFO
	.align		4
.L_24:
        /*0008*/ 	.byte	0x04, 0x17
        /*000a*/ 	.short	(.L_26 - .L_25)
.L_25:
        /*000c*/ 	.word	0x00000000
        /*0010*/ 	.short	0x0000
        /*0012*/ 	.short	0x0070
        /*0014*/ 	.byte	0x00, 0xf0, 0x01, 0x20


	//----- nvinfo : EIATTR_SPARSE_MMA_MASK
	.align		4
.L_26:
        /*0018*/ 	.byte	0x03, 0x50
        /*001a*/ 	.short	0x0000


	//----- nvinfo : EIATTR_MAXREG_COUNT
	.align		4
        /*001c*/ 	.byte	0x03, 0x1b
        /*001e*/ 	.short	0x00a8


	//----- nvinfo : EIATTR_NUM_BARRIERS
	.align		4
        /*0020*/ 	.byte	0x02, 0x4c
        /*0022*/ 	.byte	0x02
	.zero		1


	//----- nvinfo : EIATTR_EXTERNS
	.align		4
        /*0024*/ 	.byte	0x04, 0x0f
        /*0026*/ 	.short	(.L_28 - .L_27)


	//   ....[0]....
	.align		4
.L_27:
        /*0028*/ 	.word	index@(__assertfail)


	//----- nvinfo : EIATTR_MERCURY_ISA_VERSION
	.align		4
.L_28:
        /*002c*/ 	.byte	0x03, 0x5f
        /*002e*/ 	.short	0x0101


	//----- nvinfo : EIATTR_INT_WARP_WIDE_INSTR_OFFSETS
	.align		4
        /*0030*/ 	.byte	0x04, 0x31
        /*0032*/ 	.short	(.L_30 - .L_29)


	//   ....[0]....
.L_29:
        /*0034*/ 	.word	0x00000700


	//   ....[1]....
        /*0038*/ 	.word	0x00000710


	//   ....[2]....
        /*003c*/ 	.word	0x00000720


	//   ....[3]....
        /*0040*/ 	.word	0x00000730


	//   ....[4]....
        /*0044*/ 	.word	0x000007a0


	//----- nvinfo : EIATTR_COOP_GROUP_MASK_REGIDS
	.align		4
.L_30:
        /*0048*/ 	.byte	0x04, 0x29
        /*004a*/ 	.short	(.L_32 - .L_31)


	//   ....[0]....
.L_31:
        /*004c*/ 	.word	0xffffffff


	//   ....[1]....
        /*0050*/ 	.word	0xffffffff


	//   ....[2]....
        /*0054*/ 	.word	0xffffffff


	//   ....[3]....
        /*0058*/ 	.word	0xffffffff


	//   ....[4]....
        /*005c*/ 	.word	0xffffffff


	//   ....[5]....
        /*0060*/ 	.word	0xffffffff


	//   ....[6]....
        /*0064*/ 	.word	0xffffffff


	//   ....[7]....
        /*0068*/ 	.word	0xffffffff


	//   ....[8]....
        /*006c*/ 	.word	0xffffffff


	//   ....[9]....
        /*0070*/ 	.word	0xffffffff


	//   ....[10]....
        /*0074*/ 	.word	0xffffffff


	//   ....[11]....
        /*0078*/ 	.word	0xffffffff


	//   ....[12]....
        /*007c*/ 	.word	0xffffffff


	//   ....[13]....
        /*0080*/ 	.word	0xffffffff


	//   ....[14]....
        /*0084*/ 	.word	0xffffffff


	//   ....[15]....
        /*0088*/ 	.word	0xffffffff


	//   ....[16]....
        /*008c*/ 	.word	0xffffffff


	//   ....[17]....
        /*0090*/ 	.word	0xffffffff


	//   ....[18]....
        /*0094*/ 	.word	0xffffffff


	//   ....[19]....
        /*0098*/ 	.word	0xffffffff


	//   ....[20]....
        /*009c*/ 	.word	0xffffffff


	//   ....[21]....
        /*00a0*/ 	.word	0xffffffff


	//----- nvinfo : EIATTR_COOP_GROUP_INSTR_OFFSETS
	.align		4
.L_32:
        /*00a4*/ 	.byte	0x04, 0x28
        /*00a6*/ 	.short	(.L_34 - .L_33)


	//   ....[0]....
.L_33:
        /*00a8*/ 	.word	0x00000050


	//   ....[1]....
        /*00ac*/ 	.word	0x00000080


	//   ....[2]....
        /*00b0*/ 	.word	0x000001b0


	//   ....[3]....
        /*00b4*/ 	.word	0x00000380


	//   ....[4]....
        /*00b8*/ 	.word	0x00000540


	//   ....[5]....
        /*00bc*/ 	.word	0x000006a0


	//   ....[6]....
        /*00c0*/ 	.word	0x00001e80


	//   ....[7]....
        /*00c4*/ 	.word	0x00001f60


	//   ....[8]....
        /*00c8*/ 	.word	0x00001fb0


	//   ....[9]....
        /*00cc*/ 	.word	0x00002080


	//   ....[10]....
        /*00d0*/ 	.word	0x00004260


	//   ....[11]....
        /*00d4*/ 	.word	0x00004290


	//   ....[12]....
        /*00d8*/ 	.word	0x000044f0


	//   ....[13]....
        /*00dc*/ 	.word	0x00004610


	//   ....[14]....
        /*00e0*/ 	.word	0x00006ef0


	//   ....[15]....
        /*00e4*/ 	.word	0x00006f60


	//   ....[16]....
        /*00e8*/ 	.word	0x00007290


	//   ....[17]....
        /*00ec*/ 	.word	0x000073a0


	//   ....[18]....
        /*00f0*/ 	.word	0x00009190


	//   ....[19]....
        /*00f4*/ 	.word	0x000091c0


	//   ....[20]....
        /*00f8*/ 	.word	0x00009200


	//   ....[21]....
        /*00fc*/ 	.word	0x00009220


	//----- nvinfo : EIATTR_REG_RECONFIG
	.align		4
.L_34:
        /*0100*/ 	.byte	0x01, 0x54
	.zero		2


	//----- nvinfo : EIATTR_SYSCALL_OFFSETS
	.align		4
        /*0104*/ 	.byte	0x04, 0x46
        /*0106*/ 	.short	(.L_36 - .L_35)


	//   ....[0]....
.L_35:
        /*0108*/ 	.word	0x0000a110


	//   ....[1]....
        /*010c*/ 	.word	0x0000a290


	//----- nvinfo : EIATTR_MBARRIER_INSTR_OFFSETS
	.align		4
.L_36:
        /*0110*/ 	.byte	0x04, 0x39
        /*0112*/ 	.short	(.L_38 - .L_37)


	//   ....[0]....
.L_37:
        /*0114*/ 	.word	0x00000330
        /*0118*/ 	.word	0x000000ff
        /*011c*/ 	.word	0x00031050
        /*0120*/ 	.short	0x0100
        /*0122*/ 	.byte	0x09
	.zero		1


	//   ....[1]....
        /*0124*/ 	.word	0x00000340
        /*0128*/ 	.word	0x000000ff
        /*012c*/ 	.word	0x00031060
        /*0130*/ 	.short	0x0100
        /*0132*/ 	.byte	0x09
	.zero		1


	//   ....[2]....
        /*0134*/ 	.word	0x00000350
        /*0138*/ 	.word	0x000000ff
        /*013c*/ 	.word	0x00031058
        /*0140*/ 	.short	0x0100
        /*0142*/ 	.byte	0x09
	.zero		1


	//   ....[3]....
        /*0144*/ 	.word	0x00000360
        /*0148*/ 	.word	0x000000ff
        /*014c*/ 	.word	0x00031068
        /*0150*/ 	.short	0x0100
        /*0152*/ 	.byte	0x09
	.zero		1


	//   ....[4]....
        /*0154*/ 	.word	0x00000490
        /*0158*/ 	.word	0x000000ff
        /*015c*/ 	.word	0x00031000
        /*0160*/ 	.short	0x0100
        /*0162*/ 	.byte	0x09
	.zero		1


	//   ....[5]....
        /*0164*/ 	.word	0x000004a0
        /*0168*/ 	.word	0x000000ff
        /*016c*/ 	.word	0x00031028
        /*0170*/ 	.short	0x0100
        /*0172*/ 	.byte	0x09
	.zero		1


	//   ....[6]....
        /*0174*/ 	.word	0x000004b0
        /*0178*/ 	.word	0x000000ff
        /*017c*/ 	.word	0x00031008
        /*0180*/ 	.short	0x0100
        /*0182*/ 	.byte	0x09
	.zero		1


	//   ....[7]....
        /*0184*/ 	.word	0x000004c0
        /*0188*/ 	.word	0x000000ff
        /*018c*/ 	.word	0x00031030
        /*0190*/ 	.short	0x0100
        /*0192*/ 	.byte	0x09
	.zero		1


	//   ....[8]....
        /*0194*/ 	.word	0x000004d0
        /*0198*/ 	.word	0x000000ff
        /*019c*/ 	.word	0x00031010
        /*01a0*/ 	.short	0x0100
        /*01a2*/ 	.byte	0x09
	.zero		1


	//   ....[9]....
        /*01a4*/ 	.word	0x000004e0
        /*01a8*/ 	.word	0x000000ff
        /*01ac*/ 	.word	0x00031038
        /*01b0*/ 	.short	0x0100
        /*01b2*/ 	.byte	0x09
	.zero		1


	//   ....[10]....
        /*01b4*/ 	.word	0x000004f0
        /*01b8*/ 	.word	0x000000ff
        /*01bc*/ 	.word	0x00031018
        /*01c0*/ 	.short	0x0100
        /*01c2*/ 	.byte	0x09
	.zero		1


	//   ....[11]....
        /*01c4*/ 	.word	0x00000500
        /*01c8*/ 	.word	0x000000ff
        /*01cc*/ 	.word	0x00031040
        /*01d0*/ 	.short	0x0100
        /*01d2*/ 	.byte	0x09
	.zero		1


	//   ....[12]....
        /*01d4*/ 	.word	0x00000510
        /*01d8*/ 	.word	0x000000ff
        /*01dc*/ 	.word	0x00031020
        /*01e0*/ 	.short	0x0100
        /*01e2*/ 	.byte	0x09
	.zero		1


	//   ....[13]....
        /*01e4*/ 	.word	0x00000520
        /*01e8*/ 	.word	0x000000ff
        /*01ec*/ 	.word	0x00031048
        /*01f0*/ 	.short	0x0100
        /*01f2*/ 	.byte	0x09
	.zero		1


	//   ....[14]....
        /*01f4*/ 	.word	0x00000650
        /*01f8*/ 	.word	0x000000ff
        /*01fc*/ 	.word	0x00031070
        /*0200*/ 	.short	0x0100
        /*0202*/ 	.byte	0x09
	.zero		1


	//   ....[15]....
        /*0204*/ 	.word	0x00000660
        /*0208*/ 	.word	0x000000ff
        /*020c*/ 	.word	0x00031080
        /*0210*/ 	.short	0x0100
        /*0212*/ 	.byte	0x09
	.zero		1


	//   ....[16]....
        /*0214*/ 	.word	0x00000670
        /*0218*/ 	.word	0x000000ff
        /*021c*/ 	.word	0x00031078
        /*0220*/ 	.short	0x0100
        /*0222*/ 	.byte	0x09
	.zero		1


	//   ....[17]....
        /*0224*/ 	.word	0x00000680
        /*0228*/ 	.word	0x000000ff
        /*022c*/ 	.word	0x00031088
        /*0230*/ 	.short	0x0100
        /*0232*/ 	.byte	0x09
	.zero		1


	//   ....[18]....
        /*0234*/ 	.word	0x000007c0
        /*0238*/ 	.word	0x000000ff
        /*023c*/ 	.word	0x00031090
        /*0240*/ 	.short	0x0100
        /*0242*/ 	.byte	0x06
	.zero		1


	//   ....[19]....
        /*0244*/ 	.word	0x000007d0
        /*0248*/ 	.word	0x000000ff
        /*024c*/ 	.word	0x00031098
        /*0250*/ 	.short	0x0100
        /*0252*/ 	.byte	0x06
	.zero		1


	//   ....[20]....
        /*0254*/ 	.word	0x000007e0
        /*0258*/ 	.word	0x000000ff
        /*025c*/ 	.word	0x000310a0
        /*0260*/ 	.short	0x0100
        /*0262*/ 	.byte	0x06
	.zero		1


	//   ....[21]....
        /*0264*/ 	.word	0x000007f0
        /*0268*/ 	.word	0x000000ff
        /*026c*/ 	.word	0x000310a8
        /*0270*/ 	.short	0x0100
        /*0272*/ 	.byte	0x06
	.zero		1


	//   ....[22]....
        /*0274*/ 	.word	0x000008f0
        /*0278*/ 	.word	0x000000ff
        /*027c*/ 	.word	0x000310c0
        /*0280*/ 	.short	0x0100
        /*0282*/ 	.byte	0x09
	.zero		1


	//   ....[23]....
        /*0284*/ 	.word	0x00000900
        /*0288*/ 	.word	0x000000ff
        /*028c*/ 	.word	0x000310e0
        /*0290*/ 	.short	0x0100
        /*0292*/ 	.byte	0x09
	.zero		1


	//   ....[24]....
        /*0294*/ 	.word	0x00000910
        /*0298*/ 	.word	0x000000ff
        /*029c*/ 	.word	0x000310c8
        /*02a0*/ 	.short	0x0100
        /*02a2*/ 	.byte	0x09
	.zero		1


	//   ....[25]....
        /*02a4*/ 	.word	0x00000920
        /*02a8*/ 	.word	0x000000ff
        /*02ac*/ 	.word	0x000310e8
        /*02b0*/ 	.short	0x0100
        /*02b2*/ 	.byte	0x09
	.zero		1


	//   ....[26]....
        /*02b4*/ 	.word	0x00000930
        /*02b8*/ 	.word	0x000000ff
        /*02bc*/ 	.word	0x000310d0
        /*02c0*/ 	.short	0x0100
        /*02c2*/ 	.byte	0x09
	.zero		1


	//   ....[27]....
        /*02c4*/ 	.word	0x00000940
        /*02c8*/ 	.word	0x000000ff
        /*02cc*/ 	.word	0x000310f0
        /*02d0*/ 	.short	0x0100
        /*02d2*/ 	.byte	0x09
	.zero		1


	//   ....[28]....
        /*02d4*/ 	.word	0x00000950
        /*02d8*/ 	.word	0x000000ff
        /*02dc*/ 	.word	0x000310d8
        /*02e0*/ 	.short	0x0100
        /*02e2*/ 	.byte	0x09
	.zero		1


	//   ....[29]....
        /*02e4*/ 	.word	0x00000960
        /*02e8*/ 	.word	0x000000ff
        /*02ec*/ 	.word	0x000310f8
        /*02f0*/ 	.short	0x0100
        /*02f2*/ 	.byte	0x09
	.zero		1


	//   ....[30]....
        /*02f4*/ 	.word	0x00000f00
        /*02f8*/ 	.word	0x000000ff
        /*02fc*/ 	.word	0x00031050
        /*0300*/ 	.short	0x010a
        /*0302*/ 	.byte	0x05
	.zero		1


	//   ....[31]....
        /*0304*/ 	.word	0x00000f80
        /*0308*/ 	.word	0x000000ff
        /*030c*/ 	.word	0x00031000
        /*0310*/ 	.short	0x010a
        /*0312*/ 	.byte	0x04
	.zero		1


	//   ....[32]....
        /*0314*/ 	.word	0x00001000
        /*0318*/ 	.word	0x000000ff
        /*031c*/ 	.word	0xfffffff8
        /*0320*/ 	.short	0x010a
        /*0322*/ 	.byte	0x04
	.zero		1


	//   ....[33]....
        /*0324*/ 	.word	0x00002ed0
        /*0328*/ 	.word	0x00000019
        /*032c*/ 	.word	0x00000000
        /*0330*/ 	.short	0x0101
        /*0332*/ 	.byte	0x0e
	.zero		1


	//   ....[34]....
        /*0334*/ 	.word	0x00002f80
        /*0338*/ 	.word	0x000000ff
        /*033c*/ 	.word	0x00031008
        /*0340*/ 	.short	0x010a
        /*0342*/ 	.byte	0x04
	.zero		1


	//   ....[35]....
        /*0344*/ 	.word	0x000039c0
        /*0348*/ 	.word	0x000000ff
        /*034c*/ 	.word	0x00000000
        /*0350*/ 	.short	0x0101
        /*0352*/ 	.byte	0x04
	.zero		1


	//   ....[36]....
        /*0354*/ 	.word	0x00003b60
        /*0358*/ 	.word	0x000000ff
        /*035c*/ 	.word	0x00031000
        /*0360*/ 	.short	0x010a
        /*0362*/ 	.byte	0x05
	.zero		1


	//   ....[37]....
        /*0364*/ 	.word	0x00005120
        /*0368*/ 	.word	0x000000ff
        /*036c*/ 	.word	0x00031000
        /*0370*/ 	.short	0x010a
        /*0372*/ 	.byte	0x06
	.zero		1


	//   ....[38]....
        /*0374*/ 	.word	0x000058e0
        /*0378*/ 	.word	0x000000ff
        /*037c*/ 	.word	0x00031000
        /*0380*/ 	.short	0x010a
        /*0382*/ 	.byte	0x06
	.zero		1


	//   ....[39]....
        /*0384*/ 	.word	0x00006250
        /*0388*/ 	.word	0x000000ff
        /*038c*/ 	.word	0x00000000
        /*0390*/ 	.short	0x0101
        /*0392*/ 	.byte	0x06
	.zero		1


	//   ....[40]....
        /*0394*/ 	.word	0x00006320
        /*0398*/ 	.word	0x000000ff
        /*039c*/ 	.word	0x00000000
        /*03a0*/ 	.short	0x0101
        /*03a2*/ 	.byte	0x06
	.zero		1


	//   ....[41]....
        /*03a4*/ 	.word	0x000064e0
        /*03a8*/ 	.word	0x000000ff
        /*03ac*/ 	.word	0x00031000
        /*03b0*/ 	.short	0x010a
        /*03b2*/ 	.byte	0x04
	.zero		1


	//   ....[42]....
        /*03b4*/ 	.word	0x00007ed0
        /*03b8*/ 	.word	0x000000ff
        /*03bc*/ 	.word	0x00031000
        /*03c0*/ 	.short	0x010a
        /*03c2*/ 	.byte	0x05
	.zero		1


	//   ....[43]....
        /*03c4*/ 	.word	0x00008630
        /*03c8*/ 	.word	0x000000ff
        /*03cc*/ 	.word	0x00031000
        /*03d0*/ 	.short	0x010a
        /*03d2*/ 	.byte	0x05
	.zero		1


	//   ....[44]....
        /*03d4*/ 	.word	0x00008fa0
        /*03d8*/ 	.word	0x000000ff
        /*03dc*/ 	.word	0x00000000
        /*03e0*/ 	.short	0x0101
        /*03e2*/ 	.byte	0x05
	.zero		1


	//   ....[45]....
        /*03e4*/ 	.word	0x00009070
        /*03e8*/ 	.word	0x000000ff
        /*03ec*/ 	.word	0x00000000
        /*03f0*/ 	.short	0x0101
        /*03f2*/ 	.byte	0x05
	.zero		1


	//   ....[46]....
        /*03f4*/ 	.word	0x00009a50
        /*03f8*/ 	.word	0x000000ff
        /*03fc*/ 	.word	0x00000008
        /*0400*/ 	.short	0x010a
        /*0402*/ 	.byte	0x05
	.zero		1


	//   ....[47]....
        /*0404*/ 	.word	0x0000ba30
        /*0408*/ 	.word	0x00000000
        /*040c*/ 	.word	0x00031090
        /*0410*/ 	.short	0x0101
        /*0412*/ 	.byte	0x05
	.zero		1


	//   ....[48]....
        /*0414*/ 	.word	0x0000bb80
        /*0418*/ 	.word	0x00000004
        /*041c*/ 	.word	0x00031060
        /*0420*/ 	.short	0x010a
        /*0422*/ 	.byte	0x3f
	.zero		1


	//   ....[49]....
        /*0424*/ 	.word	0x0000bfe0
        /*0428*/ 	.word	0x00000002
        /*042c*/ 	.word	0x00031028
        /*0430*/ 	.short	0x010a
        /*0432*/ 	.byte	0x3f
	.zero		1


	//   ....[50]....
        /*0434*/ 	.word	0x0000c480
        /*0438*/ 	.word	0x00000005
        /*043c*/ 	.word	0x00031060
        /*0440*/ 	.short	0x010a
        /*0442*/ 	.byte	0x3f
	.zero		1


	//   ....[51]....
        /*0444*/ 	.word	0x0000c950
        /*0448*/ 	.word	0x00000004
        /*044c*/ 	.word	0x00031028
        /*0450*/ 	.short	0x010a
        /*0452*/ 	.byte	0x3f
	.zero		1


	//   ....[52]....
        /*0454*/ 	.word	0x0000cee0
        /*0458*/ 	.word	0x00000006
        /*045c*/ 	.word	0x00031028
        /*0460*/ 	.short	0x010a
        /*0462*/ 	.byte	0x3f
	.zero		1


	//   ....[53]....
        /*0464*/ 	.word	0x0000d3b0
        /*0468*/ 	.word	0x00000006
        /*046c*/ 	.word	0x00031028
        /*0470*/ 	.short	0x010a
        /*0472*/ 	.byte	0x3f
	.zero		1


	//   ....[54]....
        /*0474*/ 	.word	0x0000d870
        /*0478*/ 	.word	0x00000003
        /*047c*/ 	.word	0x00031050
        /*0480*/ 	.short	0x010a
        /*0482*/ 	.byte	0x3f
	.zero		1


	//   ....[55]....
        /*0484*/ 	.word	0x0000d8e0
        /*0488*/ 	.word	0x00000003
        /*048c*/ 	.word	0x00031000
        /*0490*/ 	.short	0x010a
        /*0492*/ 	.byte	0x3f
	.zero		1


	//   ....[56]....
        /*0494*/ 	.word	0x0000d950
        /*0498*/ 	.word	0x00000003
        /*049c*/ 	.word	0xfffffff8
        /*04a0*/ 	.short	0x010a
        /*04a2*/ 	.byte	0x3f
	.zero		1


	//   ....[57]....
        /*04a4*/ 	.word	0x0000d9c0
        /*04a8*/ 	.word	0x0000000f
        /*04ac*/ 	.word	0x00031008
        /*04b0*/ 	.short	0x010a
        /*04b2*/ 	.byte	0x3f
	.zero		1


	//   ....[58]....
        /*04b4*/ 	.word	0x0000da20
        /*04b8*/ 	.word	0x00000013
        /*04bc*/ 	.word	0x00031000
        /*04c0*/ 	.short	0x010a
        /*04c2*/ 	.byte	0x3f
	.zero		1


	//   ....[59]....
        /*04c4*/ 	.word	0x0000da80
        /*04c8*/ 	.word	0x00000012
        /*04cc*/ 	.word	0x00031000
        /*04d0*/ 	.short	0x010a
        /*04d2*/ 	.byte	0x3f
	.zero		1


	//   ....[60]....
        /*04d4*/ 	.word	0x0000dae0
        /*04d8*/ 	.word	0x00000013
        /*04dc*/ 	.word	0x00031000
        /*04e0*/ 	.short	0x010a
        /*04e2*/ 	.byte	0x3f
	.zero		1


	//   ....[61]....
        /*04e4*/ 	.word	0x0000db40
        /*04e8*/ 	.word	0x00000012
        /*04ec*/ 	.word	0x00031000
        /*04f0*/ 	.short	0x010a
        /*04f2*/ 	.byte	0x3f
	.zero		1


	//   ....[62]....
        /*04f4*/ 	.word	0x0000dbb0
        /*04f8*/ 	.word	0x00000009
        /*04fc*/ 	.word	0x00000008
        /*0500*/ 	.short	0x010a
        /*0502*/ 	.byte	0x3f
	.zero		1


	//   ....[63]....
        /*0504*/ 	.word	0x0000dc00
        /*0508*/ 	.word	0x00000004
        /*050c*/ 	.word	0x00031060
        /*0510*/ 	.short	0x010a
        /*0512*/ 	.byte	0x3f
	.zero		1


	//   ....[64]....
        /*0514*/ 	.word	0x0000dc50
        /*0518*/ 	.word	0x00000002
        /*051c*/ 	.word	0x00031028
        /*0520*/ 	.short	0x010a
        /*0522*/ 	.byte	0x3f
	.zero		1


	//   ....[65]....
        /*0524*/ 	.word	0x0000dca0
        /*0528*/ 	.word	0x00000005
        /*052c*/ 	.word	0x00031060
        /*0530*/ 	.short	0x010a
        /*0532*/ 	.byte	0x3f
	.zero		1


	//   ....[66]....
        /*0534*/ 	.word	0x0000dcf0
        /*0538*/ 	.word	0x00000004
        /*053c*/ 	.word	0x00031028
        /*0540*/ 	.short	0x010a
        /*0542*/ 	.byte	0x3f
	.zero		1


	//   ....[67]....
        /*0544*/ 	.word	0x0000dd40
        /*0548*/ 	.word	0x00000006
        /*054c*/ 	.word	0x00031028
        /*0550*/ 	.short	0x010a
        /*0552*/ 	.byte	0x3f
	.zero		1


	//   ....[68]....
        /*0554*/ 	.word	0x0000dd90
        /*0558*/ 	.word	0x00000006
        /*055c*/ 	.word	0x00031028
        /*0560*/ 	.short	0x010a
        /*0562*/ 	.byte	0x3f
	.zero		1


	//----- nvinfo : EIATTR_NUM_MBARRIERS
	.align		4
.L_38:
        /*0564*/ 	.byte	0x03, 0x38
        /*0566*/ 	.short	0x001e


	//----- nvinfo : EIATTR_EXIT_INSTR_OFFSETS
	.align		4
        /*0568*/ 	.byte	0x04, 0x1c
        /*056a*/ 	.short	(.L_40 - .L_39)


	//   ....[0]....
.L_39:
        /*056c*/ 	.word	0x00000a10


	//   ....[1]....
        /*0570*/ 	.word	0x0000ba40


	//   ....[2]....
        /*0574*/ 	.word	0x0000ba80


	//   ....[3]....
        /*0578*/ 	.word	0x0000cdb0


	//   ....[4]....
        /*057c*/ 	.word	0x0000d850


	//----- nvinfo : EIATTR_MAX_THREADS
	.align		4
.L_40:
        /*0580*/ 	.byte	0x04, 0x05
        /*0582*/ 	.short	(.L_42 - .L_41)
.L_41:
        /*0584*/ 	.word	0x00000180
        /*0588*/ 	.word	0x00000001
        /*058c*/ 	.word	0x00000001


	//----- nvinfo : EIATTR_CRS_STACK_SIZE
	.align		4
.L_42:
        /*0590*/ 	.byte	0x04, 0x1e
        /*0592*/ 	.short	(.L_44 - .L_43)
.L_43:
        /*0594*/ 	.word	0x00000000


	//----- nvinfo : EIATTR_CBANK_PARAM_SIZE
	.align		4
.L_44:
        /*0598*/ 	.byte	0x03, 0x19
        /*059a*/ 	.short	0x0870


	//----- nvinfo : EIATTR_PARAM_CBANK
	.align		4
        /*059c*/ 	.byte	0x04, 0x0a
        /*059e*/ 	.short	(.L_46 - .L_45)
	.align		4
.L_45:
        /*05a0*/ 	.word	index@(.nv.constant0._ZN7cutlass13device_kernelINS_4fmha6kernel28FmhaKernelTmaWarpSpecializedINS1_10collective30FmhaMainloopTmaWarpSpecializedINS_10bfloat16_tEffN4cute5tupleIJNS7_1CILi128EEENS9_ILi64EEENS9_ILi224EEEEEENS8_IJiNS9_ILi1EEENS8_IJiiEEEEEESG_SG_NS4_14ResidualFusionEJEEENS4_15FmhaFwdEpilogueIS6_fNS8_IJSB_SC_SB_EEEEENS2_23IndividualTileSchedulerEJEEEEEvNT_6ParamsE)
        /*05a4*/ 	.short	0x0210
        /*05a6*/ 	.short	0x0870


	//----- nvinfo : EIATTR_SW_WAR
	.align		4
.L_46:
        /*05a8*/ 	.byte	0x04, 0x36
        /*05aa*/ 	.short	(.L_48 - .L_47)
.L_47:
        /*05ac*/ 	.word	0x00000008
.L_48:


//--------------------- .nv.callgraph             --------------------------
	.section	.nv.callgraph,"",@"SHT_CUDA_CALLGRAPH"
	.align	4
	.sectionentsize	8
	.align		4
        /*0000*/ 	.word	0x00000000
	.align		4
        /*0004*/ 	.word	0xffffffff
	.align		4
        /*0008*/ 	.word	index@(_ZN7cutlass13device_kernelINS_4fmha6kernel28FmhaKernelTmaWarpSpecializedINS1_10collective30FmhaMainloopTmaWarpSpecializedINS_10bfloat16_tEffN4cute5tupleIJNS7_1CILi128EEENS9_ILi64EEENS9_ILi224EEEEEENS8_IJiNS9_ILi1EEENS8_IJiiEEEEEESG_SG_NS4_14ResidualFusionEJEEENS4_15FmhaFwdEpilogueIS6_fNS8_IJSB_SC_SB_EEEEENS2_23IndividualTileSchedulerEJEEEEEvNT_6ParamsE)
	.align		4
        /*000c*/ 	.word	index@(__assertfail)
	.align		4
        /*0010*/ 	.word	0x00000000
	.align		4
        /*0014*/ 	.word	0xfffffffe
	.align		4
        /*0018*/ 	.word	0x00000000
	.align		4
        /*001c*/ 	.word	0xfffffffd
	.align		4
        /*0020*/ 	.word	0x00000000
	.align		4
        /*0024*/ 	.word	0xfffffffc


//--------------------- .nv.constant4             --------------------------
	.section	.nv.constant4,"a",@progbits
	.align	8
	.align		8
.nv.constant4:
        /*0000*/ 	.dword	__assertfail
	.align		8
        /*0008*/ 	.dword	__unnamed_1
	.align		8
        /*0010*/ 	.dword	__unnamed_2
	.align		8
        /*0018*/ 	.dword	_ZN39_INTERNAL_d84bad08_4_k_cu_96df8f8d_29604cuda3std3__45__cpo5beginE
	.align		8
        /*0020*/ 	.dword	_ZN39_INTERNAL_d84bad08_4_k_cu_96df8f8d_29604cuda3std3__45__cpo3endE
	.align		8
        /*0028*/ 	.dword	_ZN39_INTERNAL_d84bad08_4_k_cu_96df8f8d_29604cuda3std3__45__cpo6cbeginE
	.align		8
        /*0030*/ 	.dword	_ZN39_INTERNAL_d84bad08_4_k_cu_96df8f8d_29604cuda3std3__45__cpo4cendE
	.align		8
        /*0038*/ 	.dword	_ZN39_INTERNAL_d84bad08_4_k_cu_96df8f8d_29604cuda3std3__441_GLOBAL__N__d84bad08_4_k_cu_96df8f8d_29606ignoreE
	.align		8
        /*0040*/ 	.dword	_ZN39_INTERNAL_d84bad08_4_k_cu_96df8f8d_29604cuda3std3__419piecewise_constructE
	.align		8
        /*0048*/ 	.dword	_ZN39_INTERNAL_d84bad08_4_k_cu_96df8f8d_29604cuda3std3__48in_placeE
	.align		8
        /*0050*/ 	.dword	_ZN39_INTERNAL_d84bad08_4_k_cu_96df8f8d_29604cuda3std6ranges3__45__cpo4swapE
	.align		8
        /*0058*/ 	.dword	_ZN39_INTERNAL_d84bad08_4_k_cu_96df8f8d_29604cuda3std6ranges3__45__cpo9iter_moveE
	.align		8
        /*0060*/ 	.dword	_ZN39_INTERNAL_d84bad08_4_k_cu_96df8f8d_29604cute7productE
	.align		8
        /*0068*/ 	.dword	_ZN39_INTERNAL_d84bad08_4_k_cu_96df8f8d_29604cute1_E
	.align		8
        /*0070*/ 	.dword	$str$24
	.align		8
        /*0078*/ 	.dword	$str$25


//--------------------- .text._ZN7cutlass13device_kernelINS_4fmha6kernel28FmhaKernelTmaWarpSpecializedINS1_10collective30FmhaMainloopTmaWarpSpecializedINS_10bfloat16_tEffN4cute5tupleIJNS7_1CILi128EEENS9_ILi64EEENS9_ILi224EEEEEENS8_IJiNS9_ILi1EEENS8_IJiiEEEEEESG_SG_NS4_14ResidualFusionEJEEENS4_15FmhaFwdEpilogueIS6_fNS8_IJSB_SC_SB_EEEEENS2_23IndividualTileSchedulerEJEEEEEvNT_6ParamsE --------------------------
	.section	.text._ZN7cutlass13device_kernelINS_4fmha6kernel28FmhaKernelTmaWarpSpecializedINS1_10collective30FmhaMainloopTmaWarpSpecializedINS_10bfloat16_tEffN4cute5tupleIJNS7_1CILi128EEENS9_ILi64EEENS9_ILi224EEEEEENS8_IJiNS9_ILi1EEENS8_IJiiEEEEEESG_SG_NS4_14ResidualFusionEJEEENS4_15FmhaFwdEpilogueIS6_fNS8_IJSB_SC_SB_EEEEENS2_23IndividualTileSchedulerEJEEEEEvNT_6ParamsE,"ax",@progbits
	.align	128
.text._ZN7cutlass13device_kernelINS_4fmha6kernel28FmhaKernelTmaWarpSpecializedINS1_10collective30FmhaMainloopTmaWarpSpecializedINS_10bfloat16_tEffN4cute5tupleIJNS7_1CILi128EEENS9_ILi64EEENS9_ILi224EEEEEENS8_IJiNS9_ILi1EEENS8_IJiiEEEEEESG_SG_NS4_14ResidualFusionEJEEENS4_15FmhaFwdEpilogueIS6_fNS8_IJSB_SC_SB_EEEEENS2_23IndividualTileSchedulerEJEEEEEvNT_6ParamsE:
        .type           _ZN7cutlass13device_kernelINS_4fmha6kernel28FmhaKernelTmaWarpSpecializedINS1_10collective30FmhaMainloopTmaWarpSpecializedINS_10bfloat16_tEffN4cute5tupleIJNS7_1CILi128EEENS9_ILi64EEENS9_ILi224EEEEEENS8_IJiNS9_ILi1EEENS8_IJiiEEEEEESG_SG_NS4_14ResidualFusionEJEEENS4_15FmhaFwdEpilogueIS6_fNS8_IJSB_SC_SB_EEEEENS2_23IndividualTileSchedulerEJEEEEEvNT_6ParamsE,@function
        .size           _ZN7cutlass13device_kernelINS_4fmha6kernel28FmhaKernelTmaWarpSpecializedINS1_10collective30FmhaMainloopTmaWarpSpecializedINS_10bfloat16_tEffN4cute5tupleIJNS7_1CILi128EEENS9_ILi64EEENS9_ILi224EEEEEENS8_IJiNS9_ILi1EEENS8_IJiiEEEEEESG_SG_NS4_14ResidualFusionEJEEENS4_15FmhaFwdEpilogueIS6_fNS8_IJSB_SC_SB_EEEEENS2_23IndividualTileSchedulerEJEEEEEvNT_6ParamsE,(.L_x_129 - _ZN7cutlass13device_kernelINS_4fmha6kernel28FmhaKernelTmaWarpSpecializedINS1_10collective30FmhaMainloopTmaWarpSpecializedINS_10bfloat16_tEffN4cute5tupleIJNS7_1CILi128EEENS9_ILi64EEENS9_ILi224EEEEEENS8_IJiNS9_ILi1EEENS8_IJiiEEEEEESG_SG_NS4_14ResidualFusionEJEEENS4_15FmhaFwdEpilogueIS6_fNS8_IJSB_SC_SB_EEEEENS2_23IndividualTileSchedulerEJEEEEEvNT_6ParamsE)
        .other          _ZN7cutlass13device_kernelINS_4fmha6kernel28FmhaKernelTmaWarpSpecializedINS1_10collective30FmhaMainloopTmaWarpSpecializedINS_10bfloat16_tEffN4cute5tupleIJNS7_1CILi128EEENS9_ILi64EEENS9_ILi224EEEEEENS8_IJiNS9_ILi1EEENS8_IJiiEEEEEESG_SG_NS4_14ResidualFusionEJEEENS4_15FmhaFwdEpilogueIS6_fNS8_IJSB_SC_SB_EEEEENS2_23IndividualTileSchedulerEJEEEEEvNT_6ParamsE,@"STO_CUDA_ENTRY STV_DEFAULT"
_ZN7cutlass13device_kernelINS_4fmha6kernel28FmhaKernelTmaWarpSpecializedINS1_10collective30FmhaMainloopTmaWarpSpecializedINS_10bfloat16_tEffN4cute5tupleIJNS7_1CILi128EEENS9_ILi64EEENS9_ILi224EEEEEENS8_IJiNS9_ILi1EEENS8_IJiiEEEEEESG_SG_NS4_14ResidualFusionEJEEENS4_15FmhaFwdEpilogueIS6_fNS8_IJSB_SC_SB_EEEEENS2_23IndividualTileSchedulerEJEEEEEvNT_6ParamsE:
[----:B------:R-:W1:Y:S01]  /*0000*/  LDC R1, c[0x0][0x28] ;  /* 0x00000a00ff017b82 */ /* 0x000e620000000800 */
[----:B------:R-:W2:Y:S01]  /*0010*/  S2R R0, SR_TID.X ;  /* 0x0000000000007919 */ /* 0x000ea20000002100 */
[----:B------:R-:W-:Y:S01]  /*0020*/  ELECT P1, URZ, PT ;  /* 0x00000000003f782f */ /* 0x000fe20003820000 */
[----:B------:R-:W-:Y:S01]  /*0030*/  BSSY B0, `(.L_x_0) ;  /* 0x0000017000007945 */ /* 0x000fe20003800000 */
[----:B--2---:R-:W-:-:S05]  /*0040*/  SHF.R.U32.HI R3, RZ, 0x5, R0 ;  /* 0x00000005ff037819 */ /* 0x004fca0000011600 */
[----:B------:R-:W2:Y:S02]  /*0050*/  SHFL.IDX PT, R2, R3, RZ, 0x1f ;  /* 0x00001fff03027589 */ /* 0x000ea400000e0000 */
[----:B--2---:R-:W-:Y:S02]  /*0060*/  R2UR UR4, R2 ;  /* 0x00000000020472ca */ /* 0x004fe400000e0000 */
[----:B------:R-:W-:-:S06]  /*0070*/  SHF.R.U32.HI R2, RZ, 0x7, R0 ;  /* 0x00000007ff027819 */ /* 0x000fcc0000011600 */
[----:B------:R-:W2:Y:S05]  /*0080*/  SHFL.IDX PT, R2, R2, RZ, 0x1f ;  /* 0x00001fff02027589 */ /* 0x000eaa00000e0000 */
[----:B------:R-:W-:Y:S02]  /*0090*/  USHF.R.S32.HI UR5, URZ, 0x1f, UR4 ;  /* 0x0000001f3f057899 */ /* 0x000fe40008011404 */
[----:B------:R-:W-:Y:S02]  /*00a0*/  ISETP.NE.OR P0, PT, RZ, UR4, !P1 ;  /* 0x00000004ff007c0c */ /* 0x000fe4000cf05670 */
[----:B------:R-:W-:-:S04]  /*00b0*/  ULEA.HI UR5, UR5, UR4, URZ, 0x2 ;  /* 0x0000000405057291 */ /* 0x000fc8000f8f103f */
[----:B------:R-:W-:-:S04]  /*00c0*/  ULOP3.LUT UR5, UR5, 0xfffffffc, URZ, 0xc0, !UPT ;  /* 0xfffffffc05057892 */ /* 0x000fc8000f8ec03f */
[----:B------:R-:W-:-:S03]  /*00d0*/  UIADD3 UR8, UR4, -UR5, URZ ;  /* 0x8000000504087290 */ /* 0x000fc6000fffe03f */
[----:B-1----:R-:W-:Y:S09]  /*00e0*/  @P0 BRA `(.L_x_1) ;  /* 0x00000000002c0947 */ /* 0x002ff20003800000 */
[----:B------:R-:W-:Y:S02]  /*00f0*/  ULDC.64 UR4, c[0x0][0x198] ;  /* 0x0000660000047ab9 */ /* 0x000fe40000000a00 */
[----:B------:R-:W-:Y:S02]  /*0100*/  UIADD3 UR6, UP0, UR4, 0xf0, URZ ;  /* 0x000000f004067890 */ /* 0x000fe4000ff1e03f */
[----:B------:R-:W-:Y:S02]  /*0110*/  UIADD3 UR10, UP1, UR4, 0x1f0, URZ ;  /* 0x000001f0040a7890 */ /* 0x000fe4000ff3e03f */
[----:B------:R-:W-:Y:S02]  /*0120*/  UIADD3 UR4, UP2, UR4, 0x2f0, URZ ;  /* 0x000002f004047890 */ /* 0x000fe4000ff5e03f */
[----:B------:R-:W-:Y:S02]  /*0130*/  UIADD3.X UR7, URZ, UR5, URZ, UP0, !UPT ;  /* 0x000000053f077290 */ /* 0x000fe400087fe43f */
[----:B------:R-:W-:-:S02]  /*0140*/  UIADD3.X UR11, URZ, UR5, URZ, UP1, !UPT ;  /* 0x000000053f0b7290 */ /* 0x000fc40008ffe43f */
[----:B------:R-:W-:-:S05]  /*0150*/  UIADD3.X UR5, URZ, UR5, URZ, UP2, !UPT ;  /* 0x000000053f057290 */ /* 0x000fca00097fe43f */
[----:B------:R1:W-:Y:S02]  /*0160*/  UTMACCTL.PF [UR6] ;  /* 0x00000000060079b9 */ /* 0x0003e40008040000 */
[----:B------:R1:W-:Y:S02]  /*0170*/  UTMACCTL.PF [UR10] ;  /* 0x000000000a0079b9 */ /* 0x0003e40008040000 */
[----:B------:R1:W-:Y:S02]  /*0180*/  UTMACCTL.PF [UR4] ;  /* 0x00000000040079b9 */ /* 0x0003e40008040000 */
[----:B-1----:R-:W-:Y:S01]  /*0190*/  NOP ;  /* 0x0000000000007918 */ /* 0x002fe20000000000 */
.L_x_1:
[----:B------:R-:W-:Y:S05]  /*01a0*/  BSYNC B0 ;  /* 0x0000000000007941 */ /* 0x000fea0003800000 */
.L_x_0:
[----:B------:R-:W1:Y:S01]  /*01b0*/  SHFL.IDX PT, R4, R3, RZ, 0x1f ;  /* 0x00001fff03047589 */ /* 0x000e6200000e0000 */
[----:B--2---:R-:W-:Y:S01]  /*01c0*/  R2UR UR4, R2 ;  /* 0x00000000020472ca */ /* 0x004fe200000e0000 */
[----:B------:R-:W-:-:S12]  /*01d0*/  UISETP.NE.AND UP0, UPT, UR8, 0x1, UPT ;  /* 0x000000010800788c */ /* 0x000fd8000bf05270 */
[----:B------:R-:W-:Y:S02]  /*01e0*/  UIADD3 UR10, UR4, -0x1, URZ ;  /* 0xffffffff040a7890 */ /* 0x000fe4000fffe03f */
[----:B------:R-:W-:Y:S01]  /*01f0*/  MOV R2, UR4 ;  /* 0x0000000400027c02 */ /* 0x000fe20008000f00 */
[----:B------:R-:W-:Y:S02]  /*0200*/  UISETP.EQ.AND UP0, UPT, UR4, URZ, !UP0 ;  /* 0x0000003f0400728c */ /* 0x000fe4000c702270 */
[----:B------:R-:W-:Y:S02]  /*0210*/  UISETP.GE.U32.AND UP1, UPT, UR10, 0x4, UPT ;  /* 0x000000040a00788c */ /* 0x000fe4000bf26070 */
[----:B------:R-:W-:Y:S01]  /*0220*/  USEL UR15, URZ, 0x1, !UP0 ;  /* 0x000000013f0f7887 */ /* 0x000fe2000c000000 */
[----:B-1----:R-:W-:-:S03]  /*0230*/  ISETP.NE.AND P0, PT, R4, RZ, PT ;  /* 0x000000ff0400720c */ /* 0x002fc60003f05270 */
[----:B------:R-:W-:-:S10]  /*0240*/  USEL UR15, UR15, 0x2, UP1 ;  /* 0x000000020f0f7887 */ /* 0x000fd40008800000 */
[----:B------:R-:W-:Y:S05]  /*0250*/  @P0 BRA `(.L_x_2) ;  /* 0x0000000000480947 */ /* 0x000fea0003800000 */
[----:B------:R-:W1:Y:S01]  /*0260*/  S2UR UR9, SR_CgaCtaId ;  /* 0x00000000000979c3 */ /* 0x000e620000008800 */
[----:B------:R-:W-:Y:S01]  /*0270*/  UMOV UR4, 0x400 ;  /* 0x0000040000047882 */ /* 0x000fe20000000000 */
[----:B------:R-:W-:Y:S01]  /*0280*/  UMOV UR5, 0x1 ;  /* 0x0000000100057882 */ /* 0x000fe20000000000 */
[----:B------:R-:W-:Y:S01]  /*0290*/  UMOV UR6, 0x80 ;  /* 0x0000008000067882 */ /* 0x000fe20000000000 */
[----:B------:R-:W-:Y:S01]  /*02a0*/  ELECT P0, URZ, PT ;  /* 0x00000000003f782f */ /* 0x000fe20003800000 */
[----:B------:R-:W-:-:S04]  /*02b0*/  UIADD3 UR6, -UR6, 0x100000, URZ ;  /* 0x0010000006067890 */ /* 0x000fc8000fffe13f */
[----:B------:R-:W-:Y:S02]  /*02c0*/  USHF.L.U32 UR7, UR6, 0xb, URZ ;  /* 0x0000000b06077899 */ /* 0x000fe4000800063f */
[----:B------:R-:W-:Y:S02]  /*02d0*/  USHF.L.U32 UR6, UR6, 0x1, URZ ;  /* 0x0000000106067899 */ /* 0x000fe4000800063f */
[----:B-1----:R-:W-:Y:S02]  /*02e0*/  ULEA UR9, UR9, UR4, 0x18 ;  /* 0x0000000409097291 */ /* 0x002fe4000f8ec03f */
[----:B------:R-:W-:-:S04]  /*02f0*/  UIADD3 UR4, -UR5, 0x100000, URZ ;  /* 0x0010000005047890 */ /* 0x000fc8000fffe13f */
[----:B------:R-:W-:Y:S02]  /*0300*/  USHF.L.U32 UR5, UR4, 0xb, URZ ;  /* 0x0000000b04057899 */ /* 0x000fe4000800063f */
[----:B------:R-:W-:Y:S01]  /*0310*/  USHF.L.U32 UR4, UR4, 0x1, URZ ;  /* 0x0000000104047899 */ /* 0x000fe2000800063f */
[----:B------:R-:W1:Y:S11]  /*0320*/  FENCE.VIEW.ASYNC.S ;  /* 0x00000000000073c6 */ /* 0x000e760000000000 */
[----:B-1----:R1:W2:Y:S01]  /*0330*/  SYNCS.EXCH.64 URZ, [UR9+0x31050], UR4 ;  /* 0x03105004093f75b2 */ /* 0x0022a20008000100 */
[----:B------:R1:W3:Y:S01]  /*0340*/  SYNCS.EXCH.64 URZ, [UR9+0x31060], UR6 ;  /* 0x03106006093f75b2 */ /* 0x0002e20008000100 */
[----:B------:R1:W4:Y:S01]  /*0350*/  SYNCS.EXCH.64 URZ, [UR9+0x31058], UR4 ;  /* 0x03105804093f75b2 */ /* 0x0003220008000100 */
[----:B------:R1:W1:Y:S01]  /*0360*/  SYNCS.EXCH.64 URZ, [UR9+0x31068], UR6 ;  /* 0x03106806093f75b2 */ /* 0x0002620008000100 */
[----:B------:R-:W-:Y:S01]  /*0370*/  NOP ;  /* 0x0000000000007918 */ /* 0x000fe20000000000 */
.L_x_2:
[----:B------:R-:W5:Y:S01]  /*0380*/  SHFL.IDX PT, R4, R3, RZ, 0x1f ;  /* 0x00001fff03047589 */ /* 0x000f6200000e0000 */
[----:B------:R-:W-:Y:S01]  /*0390*/  NOP ;  /* 0x0000000000007918 */ /* 0x000fe20000000000 */
[----:B-----5:R-:W-:-:S13]  /*03a0*/  ISETP.NE.AND P0, PT, R4, RZ, PT ;  /* 0x000000ff0400720c */ /* 0x020fda0003f05270 */
[----:B------:R-:W-:Y:S05]  /*03b0*/  @P0 BRA `(.L_x_3) ;  /* 0x0000000000600947 */ /* 0x000fea0003800000 */
[----:B-1----:R-:W1:Y:S01]  /*03c0*/  S2UR UR5, SR_CgaCtaId ;  /* 0x00000000000579c3 */ /* 0x002e620000008800 */
[----:B------:R-:W-:Y:S01]  /*03d0*/  UMOV UR4, 0x400 ;  /* 0x0000040000047882 */ /* 0x000fe20000000000 */
[----:B------:R-:W-:Y:S01]  /*03e0*/  UMOV UR6, 0x1 ;  /* 0x0000000100067882 */ /* 0x000fe20000000000 */
[----:B------:R-:W-:Y:S01]  /*03f0*/  UMOV UR11, 0x100 ;  /* 0x00000100000b7882 */ /* 0x000fe20000000000 */
[----:B------:R-:W-:-:S04]  /*0400*/  UIADD3 UR6, -UR6, 0x100000, URZ ;  /* 0x0010000006067890 */ /* 0x000fc8000fffe13f */
[----:B------:R-:W-:Y:S02]  /*0410*/  USHF.L.U32 UR7, UR6, 0xb, URZ ;  /* 0x0000000b06077899 */ /* 0x000fe4000800063f */
[----:B------:R-:W-:Y:S01]  /*0420*/  USHF.L.U32 UR6, UR6, 0x1, URZ ;  /* 0x0000000106067899 */ /* 0x000fe2000800063f */
[----:B------:R-:W-:Y:S01]  /*0430*/  ELECT P0, URZ, PT ;  /* 0x00000000003f782f */ /* 0x000fe20003800000 */
[----:B-1----:R-:W-:Y:S02]  /*0440*/  ULEA UR9, UR5, UR4, 0x18 ;  /* 0x0000000405097291 */ /* 0x002fe4000f8ec03f */
[----:B------:R-:W-:-:S04]  /*0450*/  UIADD3 UR4, -UR11, 0x100000, URZ ;  /* 0x001000000b047890 */ /* 0x000fc8000fffe13f */
[----:B------:R-:W-:Y:S02]  /*0460*/  USHF.L.U32 UR5, UR4, 0xb, URZ ;  /* 0x0000000b04057899 */ /* 0x000fe4000800063f */
[----:B------:R-:W-:Y:S01]  /*0470*/  USHF.L.U32 UR4, UR4, 0x1, URZ ;  /* 0x0000000104047899 */ /* 0x000fe2000800063f */
[----:B------:R-:W1:Y:S03]  /*0480*/  FENCE.VIEW.ASYNC.S ;  /* 0x00000000000073c6 */ /* 0x000e660000000000 */
[----:B-1----:R1:W1:Y:S08]  /*0490*/  SYNCS.EXCH.64 URZ, [UR9+0x31000], UR6 ;  /* 0x03100006093f75b2 */ /* 0x0022700008000100 */
[----:B------:R1:W1:Y:S01]  /*04a0*/  SYNCS.EXCH.64 URZ, [UR9+0x31028], UR4 ;  /* 0x03102804093f75b2 */ /* 0x0002620008000100 */
        /* <DEDUP_REMOVED lines=8> */
[----:B------:R-:W-:Y:S01]  /*0530*/  NOP ;  /* 0x0000000000007918 */ /* 0x000fe20000000000 */
.L_x_3:
        /* <DEDUP_REMOVED lines=21> */
[----:B------:R-:W-:Y:S01]  /*0690*/  NOP ;  /* 0x0000000000007918 */ /* 0x000fe20000000000 */
.L_x_4:
[----:B------:R-:W5:Y:S01]  /*06a0*/  SHFL.IDX PT, R4, R3, RZ, 0x1f ;  /* 0x00001fff03047589 */ /* 0x000f6200000e0000 */
[----:B------:R-:W-:Y:S01]  /*06b0*/  ELECT P0, URZ, PT ;  /* 0x00000000003f782f */ /* 0x000fe20003800000 */
[----:B------:R-:W-:Y:S01]  /*06c0*/  NOP ;  /* 0x0000000000007918 */ /* 0x000fe20000000000 */
[----:B-1----:R-:W-:Y:S02]  /*06d0*/  UMOV UR4, 0x80 ;  /* 0x0000008000047882 */ /* 0x002fe40000000000 */
[C---:B-----5:R-:W-:Y:S02]  /*06e0*/  ISETP.NE.OR P0, PT, R4.reuse, RZ, !P0 ;  /* 0x000000ff0400720c */ /* 0x060fe40004705670 */
[----:B------:R-:W-:-:S11]  /*06f0*/  ISETP.NE.AND P2, PT, R4, RZ, PT ;  /* 0x000000ff0400720c */ /* 0x000fd60003f45270 */
[----:B------:R-:W-:Y:S01]  /*0700*/  VOTEU.ALL UP0, P0 ;  /* 0x00000000003f7886 */ /* 0x000fe20000000000 */
[----:B------:R-:W-:Y:S01]  /*0710*/  VOTEU.ALL UP2, P0 ;  /* 0x00000000003f7886 */ /* 0x000fe20000040000 */
[----:B------:R-:W-:Y:S01]  /*0720*/  VOTEU.ALL UP3, P0 ;  /* 0x00000000003f7886 */ /* 0x000fe20000060000 */
[----:B------:R-:W-:Y:S02]  /*0730*/  VOTEU.ALL UP4, P0 ;  /* 0x00000000003f7886 */ /* 0x000fe40000080000 */
[----:B------:R-:W1:Y:S01]  /*0740*/  @!UP0 S2UR UR7, SR_CgaCtaId ;  /* 0x00000000000789c3 */ /* 0x000e620000008800 */
[----:B------:R-:W-:Y:S01]  /*0750*/  @!UP0 UMOV UR6, 0x400 ;  /* 0x0000040000068882 */ /* 0x000fe20000000000 */
[----:B------:R-:W-:-:S04]  /*0760*/  @!UP0 UIADD3 UR4, -UR4, 0x100000, URZ ;  /* 0x0010000004048890 */ /* 0x000fc8000fffe13f */
[----:B------:R-:W-:Y:S02]  /*0770*/  @!UP0 USHF.L.U32 UR5, UR4, 0xb, URZ ;  /* 0x0000000b04058899 */ /* 0x000fe4000800063f */
[----:B------:R-:W-:Y:S02]  /*0780*/  @!UP0 USHF.L.U32 UR4, UR4, 0x1, URZ ;  /* 0x0000000104048899 */ /* 0x000fe4000800063f */
[----:B-1----:R-:W-:Y:S01]  /*0790*/  @!UP0 ULEA UR6, UR7, UR6, 0x18 ;  /* 0x0000000607068291 */ /* 0x002fe2000f8ec03f */
[----:B------:R-:W-:Y:S01]  /*07a0*/  VOTEU.ALL UP0, P0 ;  /* 0x00000000003f7886 */ /* 0x000fe20000000000 */
[----:B------:R-:W1:Y:S10]  /*07b0*/  FENCE.VIEW.ASYNC.S ;  /* 0x00000000000073c6 */ /* 0x000e740000000000 */
[----:B-1----:R1:W1:Y:S01]  /*07c0*/  @!UP0 SYNCS.EXCH.64 URZ, [UR6+0x31090], UR4 ;  /* 0x03109004063f85b2 */ /* 0x0022620008000100 */
[----:B------:R1:W1:Y:S01]  /*07d0*/  @!UP2 SYNCS.EXCH.64 URZ, [UR6+0x31098], UR4 ;  /* 0x03109804063fa5b2 */ /* 0x0002620008000100 */
[----:B------:R1:W1:Y:S01]  /*07e0*/  @!UP3 SYNCS.EXCH.64 URZ, [UR6+0x310a0], UR4 ;  /* 0x0310a004063fb5b2 */ /* 0x0002620008000100 */
[----:B------:R1:W1:Y:S01]  /*07f0*/  @!UP4 SYNCS.EXCH.64 URZ, [UR6+0x310a8], UR4 ;  /* 0x0310a804063fc5b2 */ /* 0x0002620008000100 */
[----:B------:R-:W-:Y:S01]  /*0800*/  NOP ;  /* 0x0000000000007918 */ /* 0x000fe20000000000 */
[----:B------:R-:W-:Y:S05]  /*0810*/  @P2 BRA `(.L_x_5) ;  /* 0x0000000000582947 */ /* 0x000fea0003800000 */
[----:B-1----:R-:W1:Y:S01]  /*0820*/  S2UR UR5, SR_CgaCtaId ;  /* 0x00000000000579c3 */ /* 0x002e620000008800 */
[----:B------:R-:W-:Y:S01]  /*0830*/  UMOV UR4, 0x400 ;  /* 0x0000040000047882 */ /* 0x000fe20000000000 */
[----:B------:R-:W-:Y:S01]  /*0840*/  UMOV UR6, 0x20 ;  /* 0x0000002000067882 */ /* 0x000fe20000000000 */
[----:B------:R-:W-:Y:S01]  /*0850*/  UMOV UR7, 0x80 ;  /* 0x0000008000077882 */ /* 0x000fe20000000000 */
[----:B------:R-:W-:Y:S01]  /*0860*/  ELECT P0, URZ, PT ;  /* 0x00000000003f782f */ /* 0x000fe20003800000 */
[----:B-1----:R-:W-:Y:S02]  /*0870*/  ULEA UR9, UR5, UR4, 0x18 ;  /* 0x0000000405097291 */ /* 0x002fe4000f8ec03f */
[----:B------:R-:W-:-:S04]  /*0880*/  UIADD3 UR4, -UR6, 0x100000, URZ ;  /* 0x0010000006047890 */ /* 0x000fc8000fffe13f */
[----:B------:R-:W-:Y:S02]  /*0890*/  USHF.L.U32 UR5, UR4, 0xb, URZ ;  /* 0x0000000b04057899 */ /* 0x000fe4000800063f */
[----:B------:R-:W-:Y:S02]  /*08a0*/  USHF.L.U32 UR4, UR4, 0x1, URZ ;  /* 0x0000000104047899 */ /* 0x000fe4000800063f */
        /* <DEDUP_REMOVED lines=13> */
.L_x_5:
[----:B-1----:R-:W-:Y:S01]  /*0980*/  R2UR UR4, R2 ;  /* 0x00000000020472ca */ /* 0x002fe200000e0000 */
[----:B------:R-:W-:Y:S01]  /*0990*/  NOP ;  /* 0x0000000000007918 */ /* 0x000fe20000000000 */
[----:B------:R-:W-:Y:S01]  /*09a0*/  MOV R3, UR8 ;  /* 0x0000000800037c02 */ /* 0x000fe20008000f00 */
[----:B--234-:R-:W-:Y:S03]  /*09b0*/  BAR.SYNC.DEFER_BLOCKING 0x0 ;  /* 0x0000000000007b1d */ /* 0x01cfe60000010000 */
[----:B------:R-:W-:-:S07]  /*09c0*/  ISETP.EQ.AND P2, PT, R3, 0x1, P1 ;  /* 0x000000010300780c */ /* 0x000fce0000f42270 */
[----:B------:R-:W-:-:S13]  /*09d0*/  ISETP.NE.AND P0, PT, RZ, UR4, PT ;  /* 0x00000004ff007c0c */ /* 0x000fda000bf05270 */
[----:B------:R-:W-:Y:S05]  /*09e0*/  @!P0 BRA `(.L_x_6) ;  /* 0x000000b000188947 */ /* 0x000fea0003800000 */
[----:B------:R-:W-:-:S06]  /*09f0*/  UISETP.GT.U32.AND UP0, UPT, UR10, 0x3, UPT ;  /* 0x000000030a00788c */ /* 0x000fcc000bf04070 */
[----:B------:R-:W-:-:S13]  /*0a00*/  PLOP3.LUT P0, PT, PT, PT, UP0, 0x80, 0x0 ;  /* 0x000000000000781c */ /* 0x000fda0003f0f008 */
[----:B------:R-:W-:Y:S05]  /*0a10*/  @P0 EXIT ;  /* 0x000000000000094d */ /* 0x000fea0003800000 */
.L_x_7:
[----:B------:R-:W-:-:S08]  /*0a20*/  NOP ;  /* 0x0000000000007918 */ /* 0x000fd00000000000 */
[----:B------:R-:W1:Y:S02]  /*0a30*/  USETMAXREG.TRY_ALLOC.CTAPOOL UP0, 0xf0 ;  /* 0x000000f0000079c8 */ /* 0x000e640008000600 */
[----:B-1----:R-:W-:-:S13]  /*0a40*/  PLOP3.LUT P0, PT, PT, PT, UP0, 0x80, 0x0 ;  /* 0x000000000000781c */ /* 0x002fda0003f0f008 */
[----:B------:R-:W-:Y:S05]  /*0a50*/  @!P0 BRA `(.L_x_7) ;  /* 0xfffffffc00f08947 */ /* 0x000fea000383ffff */
[----:B------:R-:W-:Y:S01]  /*0a60*/  R2UR UR4, R2 ;  /* 0x00000000020472ca */ /* 0x000fe200000e0000 */
[----:B------:R-:W1:Y:S01]  /*0a70*/  S2UR UR5, SR_CTAID.X ;  /* 0x00000000000579c3 */ /* 0x000e620000002500 */
[----:B------:R-:W-:-:S11]  /*0a80*/  UMOV UR11, URZ ;  /* 0x0000003f000b7c82 */ /* 0x000fd60008000000 */
[----:B------:R-:W-:-:S03]  /*0a90*/  UISETP.NE.AND UP0, UPT, UR4, 0x1, UPT ;  /* 0x000000010400788c */ /* 0x000fc6000bf05270 */
[----:B------:R-:W-:-:S03]  /*0aa0*/  UMOV UR4, URZ ;  /* 0x0000003f00047c82 */ /* 0x000fc60008000000 */
[----:B------:R-:W-:Y:S02]  /*0ab0*/  PLOP3.LUT P0, PT, PT, PT, UP0, 0x80, 0x0 ;  /* 0x000000000000781c */ /* 0x000fe40003f0f008 */
[----:B-1----:R-:W-:-:S11]  /*0ac0*/  MOV R10, UR5 ;  /* 0x00000005000a7c02 */ /* 0x002fd60008000f00 */
[----:B------:R-:W-:Y:S05]  /*0ad0*/  @!P0 BRA `(.L_x_8) ;  /* 0x0000000000488947 */ /* 0x000fea0003800000 */
[----:B------:R-:W-:Y:S01]  /*0ae0*/  R2UR UR5, R2 ;  /* 0x00000000020572ca */ /* 0x000fe200000e0000 */
[----:B------:R-:W-:-:S12]  /*0af0*/  UMOV UR11, 0x1 ;  /* 0x00000001000b7882 */ /* 0x000fd80000000000 */
[----:B------:R-:W-:-:S06]  /*0b00*/  UISETP.NE.AND UP0, UPT, UR5, 0x2, UPT ;  /* 0x000000020500788c */ /* 0x000fcc000bf05270 */
[----:B------:R-:W-:-:S13]  /*0b10*/  PLOP3.LUT P1, PT, PT, PT, UP0, 0x80, 0x0 ;  /* 0x000000000000781c */ /* 0x000fda0003f2f008 */
[----:B------:R-:W-:Y:S05]  /*0b20*/  @!P1 BRA `(.L_x_8) ;  /* 0x0000000000349947 */ /* 0x000fea0003800000 */
[----:B------:R-:W-:-:S13]  /*0b30*/  R2UR UR4, R2 ;  /* 0x00000000020472ca */ /* 0x000fda00000e0000 */
[----:B------:R-:W-:-:S06]  /*0b40*/  UISETP.NE.AND UP0, UPT, UR4, 0x3, UPT ;  /* 0x000000030400788c */ /* 0x000fcc000bf05270 */
[----:B------:R-:W-:-:S13]  /*0b50*/  PLOP3.LUT P1, PT, PT, PT, UP0, 0x80, 0x0 ;  /* 0x000000000000781c */ /* 0x000fda0003f2f008 */
[----:B------:R-:W-:Y:S05]  /*0b60*/  @!P1 BRA `(.L_x_9) ;  /* 0x00000000001c9947 */ /* 0x000fea0003800000 */
[----:B------:R-:W-:-:S13]  /*0b70*/  R2UR UR4, R2 ;  /* 0x00000000020472ca */ /* 0x000fda00000e0000 */
[----:B------:R-:W-:-:S11]  /*0b80*/  UISETP.NE.AND UP0, UPT, UR4, 0x4, UPT ;  /* 0x000000040400788c */ /* 0x000fd6000bf05270 */
[----:B------:R-:W-:Y:S01]  /*0b90*/  @!UP0 UMOV UR4, 0x1 ;  /* 0x0000000100048882 */ /* 0x000fe20000000000 */
[----:B------:R-:W-:Y:S01]  /*0ba0*/  @!UP0 UMOV UR11, 0x1 ;  /* 0x00000001000b8882 */ /* 0x000fe20000000000 */
[----:B------:R-:W-:Y:S01]  /*0bb0*/  @UP0 UMOV UR4, URZ ;  /* 0x0000003f00040c82 */ /* 0x000fe20008000000 */
[----:B------:R-:W-:Y:S01]  /*0bc0*/  @UP0 UMOV UR11, URZ ;  /* 0x0000003f000b0c82 */ /* 0x000fe20008000000 */
[----:B------:R-:W-:Y:S05]  /*0bd0*/  BRA `(.L_x_8) ;  /* 0x0000000000087947 */ /* 0x000fea0003800000 */
.L_x_9:
[----:B------:R-:W-:Y:S01]  /*0be0*/  UMOV UR4, 0x1 ;  /* 0x0000000100047882 */ /* 0x000fe20000000000 */
[----:B------:R-:W-:-:S05]  /*0bf0*/  UMOV UR11, URZ ;  /* 0x0000003f000b7c82 */ /* 0x000fca0008000000 */
.L_x_8:
[----:B------:R-:W-:Y:S05]  /*0c00*/  @!P0 BRA `(.L_x_10) ;  /* 0x0000000000608947 */ /* 0x000fea0003800000 */
[----:B------:R-:W-:-:S13]  /*0c10*/  R2UR UR5, R2 ;  /* 0x00000000020572ca */ /* 0x000fda00000e0000 */
        /* <DEDUP_REMOVED lines=10> */
[----:B------:R-:W-:Y:S05]  /*0cc0*/  @P0 BRA `(.L_x_13) ;  /* 0x00000000003c0947 */ /* 0x000fea0003800000 */
[----:B------:R-:W-:-:S13]  /*0cd0*/  R2UR UR5, R10 ;  /* 0x000000000a0572ca */ /* 0x000fda00000e0000 */
[----:B------:R-:W-:-:S06]  /*0ce0*/  ULEA UR5, UR5, 0x3, 0x1 ;  /* 0x0000000305057891 */ /* 0x000fcc000f8e083f */
[----:B------:R-:W-:Y:S01]  /*0cf0*/  MOV R10, UR5 ;  /* 0x00000005000a7c02 */ /* 0x000fe20008000f00 */
[----:B------:R-:W-:Y:S06]  /*0d00*/  BRA `(.L_x_13) ;  /* 0x00000000002c7947 */ /* 0x000fec0003800000 */
.L_x_12:
[----:B------:R-:W-:-:S13]  /*0d10*/  R2UR UR5, R10 ;  /* 0x000000000a0572ca */ /* 0x000fda00000e0000 */
[----:B------:R-:W-:-:S06]  /*0d20*/  ULEA UR5, UR5, 0x2, 0x1 ;  /* 0x0000000205057891 */ /* 0x000fcc000f8e083f */
[----:B------:R-:W-:Y:S01]  /*0d30*/  MOV R10, UR5 ;  /* 0x00000005000a7c02 */ /* 0x000fe20008000f00 */
[----:B------:R-:W-:Y:S06]  /*0d40*/  BRA `(.L_x_13) ;  /* 0x00000000001c7947 */ /* 0x000fec0003800000 */
.L_x_11:
[----:B------:R-:W-:-:S13]  /*0d50*/  R2UR UR5, R10 ;  /* 0x000000000a0572ca */ /* 0x000fda00000e0000 */
[----:B------:R-:W-:-:S06]  /*0d60*/  ULEA UR5, UR5, 0x1, 0x1 ;  /* 0x0000000105057891 */ /* 0x000fcc000f8e083f */
[----:B------:R-:W-:Y:S01]  /*0d70*/  MOV R10, UR5 ;  /* 0x00000005000a7c02 */ /* 0x000fe20008000f00 */
[----:B------:R-:W-:Y:S06]  /*0d80*/  BRA `(.L_x_13) ;  /* 0x00000000000c7947 */ /* 0x000fec0003800000 */
.L_x_10:
[----:B------:R-:W-:-:S13]  /*0d90*/  R2UR UR5, R10 ;  /* 0x000000000a0572ca */ /* 0x000fda00000e0000 */
[----:B------:R-:W-:-:S06]  /*0da0*/  USHF.L.U32 UR5, UR5, 0x1, URZ ;  /* 0x0000000105057899 */ /* 0x000fcc000800063f */
[----:B------:R-:W-:-:S07]  /*0db0*/  MOV R10, UR5 ;  /* 0x00000005000a7c02 */ /* 0x000fce0008000f00 */
.L_x_13:
[----:B------:R-:W-:-:S04]  /*0dc0*/  ULOP3.LUT UR5, UR15, 0x1, URZ, 0xfc, !UPT ;  /* 0x000000010f057892 */ /* 0x000fc8000f8efc3f */
[----:B------:R-:W-:-:S06]  /*0dd0*/  UISETP.NE.AND UP0, UPT, UR5, 0x3, UPT ;  /* 0x000000030500788c */ /* 0x000fcc000bf05270 */
[----:B------:R-:W-:-:S13]  /*0de0*/  PLOP3.LUT P0, PT, PT, PT, UP0, 0x80, 0x0 ;  /* 0x000000000000781c */ /* 0x000fda0003f0f008 */
[----:B------:R-:W-:Y:S05]  /*0df0*/  @!P0 BRA `(.L_x_14) ;  /* 0x0000000000048947 */ /* 0x000fea0003800000 */
[----:B------:R-:W-:Y:S01]  /*0e00*/  BPT.TRAP 0x1 ;  /* 0x000000040000795c */ /* 0x000fe20000300000 */
.L_x_14:
[----:B------:R-:W1:Y:S01]  /*0e10*/  S2UR UR6, SR_CgaCtaId ;  /* 0x00000000000679c3 */ /* 0x000e620000008800 */
[----:B------:R-:W-:Y:S01]  /*0e20*/  UMOV UR5, 0x400 ;  /* 0x0000040000057882 */ /* 0x000fe20000000000 */
[----:B------:R-:W-:Y:S02]  /*0e30*/  MOV R4, UR4 ;  /* 0x0000000400047c02 */ /* 0x000fe40008000f00 */
[----:B------:R-:W-:Y:S02]  /*0e40*/  SHF.R.S32.HI R3, RZ, 0x1f, R0 ;  /* 0x0000001fff037819 */ /* 0x000fe40000011400 */
[----:B------:R-:W-:Y:S02]  /*0e50*/  SHF.L.U32 R4, R4, 0x1f, RZ ;  /* 0x0000001f04047819 */ /* 0x000fe400000006ff */
[----:B------:R-:W-:-:S04]  /*0e60*/  LEA.HI R3, R3, R0, RZ, 0x7 ;  /* 0x0000000003037211 */ /* 0x000fc800078f38ff */
[----:B------:R-:W-:-:S04]  /*0e70*/  LOP3.LUT R3, R3, 0xffffff80, RZ, 0xc0, !PT ;  /* 0xffffff8003037812 */ /* 0x000fc800078ec0ff */
[----:B------:R-:W-:-:S04]  /*0e80*/  IADD3 R3, -R3, R0, RZ ;  /* 0x0000000003037210 */ /* 0x000fc80007ffe1ff */
[----:B------:R-:W-:Y:S01]  /*0e90*/  SHF.R.S32.HI R0, RZ, 0x1f, R3 ;  /* 0x0000001fff007819 */ /* 0x000fe20000011403 */
[----:B-1----:R-:W-:-:S03]  /*0ea0*/  ULEA UR7, UR6, UR5, 0x18 ;  /* 0x0000000506077291 */ /* 0x002fc6000f8ec03f */
[----:B------:R-:W-:Y:S01]  /*0eb0*/  LEA.HI R0, R0, R3, RZ, 0x2 ;  /* 0x0000000300007211 */ /* 0x000fe200078f10ff */
[----:B------:R-:W-:-:S03]  /*0ec0*/  ULEA UR5, UR11, UR7, 0x3 ;  /* 0x000000070b057291 */ /* 0x000fc6000f8e183f */
[----:B------:R-:W-:Y:S02]  /*0ed0*/  LOP3.LUT R0, R0, 0x7ffffffc, RZ, 0xc0, !PT ;  /* 0x7ffffffc00007812 */ /* 0x000fe400078ec0ff */
[----:B------:R-:W-:Y:S02]  /*0ee0*/  MOV R16, UR7 ;  /* 0x0000000700107c02 */ /* 0x000fe40008000f00 */
[----:B------:R-:W-:Y:S02]  /*0ef0*/  IADD3 R0, R3, -R0, RZ ;  /* 0x8000000003007210 */ /* 0x000fe40007ffe0ff */
[----:B------:R-:W1:Y:S02]  /*0f00*/  SYNCS.PHASECHK.TRANS64.TRYWAIT P1, [UR5+0x31050], R4 ;  /* 0x03105004ff0075a7 */ /* 0x000e640008020145 */
[----:B-1----:R-:W-:Y:S05]  /*0f10*/  @!P1 BRA `(.L_x_15) ;  /* 0x000000c800509947 */ /* 0x002fea0003800000 */
.L_x_111:
[----:B------:R-:W-:Y:S01]  /*0f20*/  SHF.L.U32 R5, R0, 0x1, RZ ;  /* 0x0000000100057819 */ /* 0x000fe200000006ff */
[----:B------:R-:W-:Y:S06]  /*0f30*/  @!P0 BRA `(.L_x_16) ;  /* 0x0000000000048947 */ /* 0x000fec0003800000 */
[----:B------:R-:W-:Y:S01]  /*0f40*/  BPT.TRAP 0x1 ;  /* 0x000000040000795c */ /* 0x000fe20000300000 */
.L_x_16:
[----:B------:R-:W-:Y:S02]  /*0f50*/  R2UR UR4, R16 ;  /* 0x00000000100472ca */ /* 0x000fe400000e0000 */
[----:B------:R-:W-:Y:S02]  /*0f60*/  SHF.L.U32 R14, RZ, 0x1f, RZ ;  /* 0x0000001fff0e7819 */ /* 0x000fe400000006ff */
[----:B------:R-:W-:-:S09]  /*0f70*/  ISETP.NE.AND P2, PT, RZ, UR10, PT ;  /* 0x0000000aff007c0c */ /* 0x000fd2000bf45270 */
[----:B------:R-:W2:Y:S01]  /*0f80*/  SYNCS.PHASECHK.TRANS64.TRYWAIT P1, [UR4+0x31000], R14 ;  /* 0x0310000eff0075a7 */ /* 0x000ea20008020144 */
[----:B------:R-:W-:Y:S01]  /*0f90*/  UIADD3 UR14, UR4, 0x31090, URZ ;  /* 0x00031090040e7890 */ /* 0x000fe2000fffe03f */
[----:B--2---:R-:W-:Y:S11]  /*0fa0*/  @!P1 BRA `(.L_x_17) ;  /* 0x000000c800449947 */ /* 0x004ff60003800000 */
.L_x_112:
[----:B------:R-:W-:Y:S02]  /*0fb0*/  R2UR UR4, R2 ;  /* 0x00000000020472ca */ /* 0x000fe400000e0000 */
[----:B------:R-:W-:-:S04]  /*0fc0*/  SEL R0, RZ, 0x1, P2 ;  /* 0x00000001ff007807 */ /* 0x000fc80001000000 */
[----:B------:R-:W-:-:S07]  /*0fd0*/  SHF.L.U32 R0, R0, 0x1f, RZ ;  /* 0x0000001f00007819 */ /* 0x000fce00000006ff */
[----:B------:R-:W-:-:S06]  /*0fe0*/  ULEA UR4, UR4, UR14, 0x3 ;  /* 0x0000000e04047291 */ /* 0x000fcc000f8e183f */
[----:B------:R-:W-:-:S03]  /*0ff0*/  MOV R7, UR4 ;  /* 0x0000000400077c02 */ /* 0x000fc60008000f00 */
[----:B------:R-:W2:Y:S02]  /*1000*/  SYNCS.PHASECHK.TRANS64.TRYWAIT P1, [UR4+-0x8], R0 ;  /* 0xfffff800ff0075a7 */ /* 0x000ea40008020144 */
[----:B--2---:R-:W-:Y:S05]  /*1010*/  @!P1 BRA `(.L_x_18) ;  /* 0x000000c800449947 */ /* 0x004fea0003800000 */
.L_x_113:
[----:B------:R-:W-:Y:S01]  /*1020*/  R2UR UR5, R16 ;  /* 0x00000000100572ca */ /* 0x000fe200000e0000 */
[----:B------:R-:W-:Y:S01]  /*1030*/  WARPGROUP.ARRIVE ;  /* 0x00000000000079c5 */ /* 0x000fe20000000000 */
[----:B------:R-:W-:Y:S01]  /*1040*/  UMOV UR57, 0x80000020 ;  /* 0x8000002000397882 */ /* 0x000fe20000000000 */
        /* <DEDUP_REMOVED lines=10> */
[----:B------:R-:W-:Y:S01]  /*10f0*/  USHF.R.U32.HI UR4, URZ, 0x4, UR5 ;  /* 0x000000043f047899 */ /* 0x000fe20008011605 */
[C---:B-1----:R-:W-:Y:S01]  /*1100*/  IADD3 R0, R5.reuse, 0x1, RZ ;  /* 0x0000000105007810 */ /* 0x042fe20007ffe0ff */
[----:B------:R-:W-:Y:S01]  /*1110*/  UIADD3 UR5, UR5, 0xe000, URZ ;  /* 0x0000e00005057890 */ /* 0x000fe2000fffe03f */
[C---:B------:R-:W-:Y:S01]  /*1120*/  IADD3 R3, R5.reuse, 0x8, RZ ;  /* 0x0000000805037810 */ /* 0x040fe20007ffe0ff */
[----:B------:R-:W-:Y:S01]  /*1130*/  ULOP3.LUT UR4, UR4, 0x3fff, URZ, 0xc0, !UPT ;  /* 0x00003fff04047892 */ /* 0x000fe2000f8ec03f */
[----:B------:R-:W-:Y:S01]  /*1140*/  IADD3 R4, R5, 0x28, RZ ;  /* 0x0000002805047810 */ /* 0x000fe20007ffe0ff */
[----:B------:R-:W-:Y:S01]  /*1150*/  USHF.R.U32.HI UR5, URZ, 0x4, UR5 ;  /* 0x000000043f057899 */ /* 0x000fe20008011605 */
[----:B------:R-:W1:Y:S01]  /*1160*/  LDC R13, c[0x0][0x28c] ;  /* 0x0000a300ff0d7b82 */ /* 0x000e620000000800 */
[----:B------:R-:W-:-:S02]  /*1170*/  ULOP3.LUT UR4, UR4, 0x10000, URZ, 0xfc, !UPT ;  /* 0x0001000004047892 */ /* 0x000fc4000f8efc3f */
[----:B------:R-:W-:Y:S02]  /*1180*/  ULOP3.LUT UR6, UR5, 0x3fff, URZ, 0xc0, !UPT ;  /* 0x00003fff05067892 */ /* 0x000fe4000f8ec03f */
[----:B------:R-:W-:Y:S02]  /*1190*/  UIMAD UR11, UR11, 0x700, UR4 ;  /* 0x000007000b0b78a4 */ /* 0x000fe4000f8e0204 */
[----:B------:R-:W-:Y:S02]  /*11a0*/  ULOP3.LUT UR22, UR6, 0x10000, URZ, 0xfc, !UPT ;  /* 0x0001000006167892 */ /* 0x000fe4000f8efc3f */
[----:B------:R-:W-:Y:S01]  /*11b0*/  MOV R12, UR6 ;  /* 0x00000006000c7c02 */ /* 0x000fe20008000f00 */
[----:B------:R-:W-:Y:S02]  /*11c0*/  UIADD3 UR8, UR11, 0x2, URZ ;  /* 0x000000020b087890 */ /* 0x000fe4000fffe03f */
[----:B------:R-:W-:Y:S01]  /*11d0*/  UMOV UR56, UR11 ;  /* 0x0000000b00387c82 */ /* 0x000fe20008000000 */
[----:B------:R-:W-:-:S02]  /*11e0*/  UIADD3 UR6, UR22, 0x2, URZ ;  /* 0x0000000216067890 */ /* 0x000fc4000fffe03f */
[----:B------:R-:W-:Y:S01]  /*11f0*/  MOV R11, UR22 ;  /* 0x00000016000b7c02 */ /* 0x000fe20008000f00 */
[----:B------:R-:W-:Y:S01]  /*1200*/  UMOV UR58, UR22 ;  /* 0x00000016003a7c82 */ /* 0x000fe20008000000 */
[----:B------:R-:W-:Y:S01]  /*1210*/  UMOV UR5, UR9 ;  /* 0x0000000900057c82 */ /* 0x000fe20008000000 */
[----:B------:R-:W-:Y:S01]  /*1220*/  HGMMA.64x64x16.F32.BF16 R24, gdesc[UR56], RZ, !UPT, gsb0 ;  /* 0x00e00000381879f0 */ /* 0x000fe2000c0018ff */
[----:B------:R-:W-:Y:S01]  /*1230*/  UMOV UR4, UR8 ;  /* 0x0000000800047c82 */ /* 0x000fe20008000000 */
[----:B------:R-:W-:Y:S02]  /*1240*/  UIADD3 UR12, UR11, 0x100, URZ ;  /* 0x000001000b0c7890 */ /* 0x000fe4000fffe03f */
[----:B------:R-:W-:Y:S02]  /*1250*/  UIADD3 UR16, UR11, 0x102, URZ ;  /* 0x000001020b107890 */ /* 0x000fe4000fffe03f */
[----:B------:R-:W-:Y:S02]  /*1260*/  UIADD3 UR18, UR22, 0x102, URZ ;  /* 0x0000010216127890 */ /* 0x000fe4000fffe03f */
[----:B------:R-:W-:-:S02]  /*1270*/  UIADD3 UR20, UR11, 0x200, URZ ;  /* 0x000002000b147890 */ /* 0x000fc4000fffe03f */
[----:B------:R-:W-:Y:S02]  /*1280*/  UIADD3 UR24, UR11, 0x202, URZ ;  /* 0x000002020b187890 */ /* 0x000fe4000fffe03f */
[----:B------:R-:W-:Y:S02]  /*1290*/  UIADD3 UR28, UR11, 0x300, URZ ;  /* 0x000003000b1c7890 */ /* 0x000fe4000fffe03f */
[----:B------:R-:W-:Y:S02]  /*12a0*/  UIADD3 UR32, UR11, 0x302, URZ ;  /* 0x000003020b207890 */ /* 0x000fe4000fffe03f */
[----:B------:R-:W-:Y:S01]  /*12b0*/  UIADD3 UR36, UR11, 0x400, URZ ;  /* 0x000004000b247890 */ /* 0x000fe2000fffe03f */
[----:B------:R-:W-:Y:S01]  /*12c0*/  UMOV UR37, 0x80000020 ;  /* 0x8000002000257882 */ /* 0x000fe20000000000 */
        /* <DEDUP_REMOVED lines=8> */
[----:B------:R-:W-:-:S04]  /*1350*/  USHF.L.U32 UR10, UR10, 0x3, URZ ;  /* 0x000000030a0a7899 */ /* 0x000fc8000800063f */
[----:B------:R-:W-:Y:S01]  /*1360*/  ULOP3.LUT UR10, UR10, 0x8, URZ, 0xc, !UPT ;  /* 0x000000080a0a7892 */ /* 0x000fe2000f8e0c3f */
[----:B------:R-:W-:Y:S02]  /*1370*/  WARPGROUP.DEPBAR.LE gsb0, 0x0 ;  /* 0x00008000000079c5 */ /* 0x000fe40000010000 */
[----:B------:R-:W-:-:S06]  /*1380*/  WARPGROUP.ARRIVE ;  /* 0x00000000000079c5 */ /* 0x000fcc0000000000 */
[----:B------:R-:W-:Y:S01]  /*1390*/  HGMMA.64x64x16.F32.BF16 R24, gdesc[UR4], R24, gsb0 ;  /* 0x00e00000041879f0 */ /* 0x000fe20008001818 */
[----:B------:R-:W-:Y:S01]  /*13a0*/  UIADD3 UR6, UR22, 0x100, URZ ;  /* 0x0000010016067890 */ /* 0x000fe2000fffe03f */
[----:B------:R-:W-:Y:S01]  /*13b0*/  UMOV UR4, UR12 ;  /* 0x0000000c00047c82 */ /* 0x000fe20008000000 */
[----:B------:R-:W-:Y:S01]  /*13c0*/  UMOV UR5, UR13 ;  /* 0x0000000d00057c82 */ /* 0x000fe20008000000 */
[----:B------:R-:W-:Y:S01]  /*13d0*/  UMOV UR7, 0x80000020 ;  /* 0x8000002000077882 */ /* 0x000fe20000000000 */
        /* <DEDUP_REMOVED lines=9> */
[----:B------:R-:W-:Y:S03]  /*1470*/  HGMMA.64x64x16.F32.BF16 R24, gdesc[UR16], R24, gsb0 ;  /* 0x00e00000101879f0 */ /* 0x000fe60008001818 */
        /* <DEDUP_REMOVED lines=59> */
[----:B------:R-:W-:Y:S02]  /*1830*/  UIADD3 UR4, UR11, 0x602, URZ ;  /* 0x000006020b047890 */ /* 0x000fe4000fffe03f */
[----:B------:R-:W-:Y:S01]  /*1840*/  UIADD3 UR6, UR22, 0x602, URZ ;  /* 0x0000060216067890 */ /* 0x000fe2000fffe03f */
[----:B------:R-:W-:Y:S01]  /*1850*/  UMOV UR5, 0x80000020 ;  /* 0x8000002000057882 */ /* 0x000fe20000000000 */
[----:B------:R-:W-:Y:S02]  /*1860*/  UMOV UR7, 0x80000020 ;  /* 0x8000002000077882 */ /* 0x000fe40000000000 */
[----:B------:R-:W-:Y:S02]  /*1870*/  MOV R8, UR4 ;  /* 0x0000000400087c02 */ /* 0x000fe40008000f00 */
[----:B------:R-:W-:Y:S01]  /*1880*/  MOV R9, UR5 ;  /* 0x0000000500097c02 */ /* 0x000fe20008000f00 */
[----:B------:R-:W-:-:S02]  /*1890*/  WARPGROUP.DEPBAR.LE gsb0, 0x0 ;  /* 0x00008000000079c5 */ /* 0x000fc40000010000 */
[----:B------:R-:W-:-:S06]  /*18a0*/  WARPGROUP.ARRIVE ;  /* 0x00000000000079c5 */ /* 0x000fcc0000000000 */
[----:B------:R-:W-:Y:S01]  /*18b0*/  HGMMA.64x64x16.F32.BF16 R24, gdesc[UR4], R24, gsb0 ;  /* 0x00e00000041879f0 */ /* 0x000fe20008001818 */
[----:B------:R-:W-:Y:S01]  /*18c0*/  ULDC UR4, c[0x0][0x28c] ;  /* 0x0000a30000047ab9 */ /* 0x000fe20000000800 */
[----:B------:R-:W-:Y:S01]  /*18d0*/  ULDC UR5, c[0x0][0x28c] ;  /* 0x0000a30000057ab9 */ /* 0x000fe20000000800 */
[----:B------:R-:W-:Y:S01]  /*18e0*/  ISETP.GE.AND P2, PT, R0, UR4, PT ;  /* 0x0000000400007c0c */ /* 0x000fe2000bf46270 */
[----:B------:R-:W-:Y:S01]  /*18f0*/  ULDC UR4, c[0x0][0x28c] ;  /* 0x0000a30000047ab9 */ /* 0x000fe20000000800 */
[----:B------:R-:W-:Y:S02]  /*1900*/  IADD3 R0, R5, 0x9, RZ ;  /* 0x0000000905007810 */ /* 0x000fe40007ffe0ff */
[----:B------:R-:W-:Y:S01]  /*1910*/  ISETP.GE.AND P3, PT, R3, UR5, PT ;  /* 0x0000000503007c0c */ /* 0x000fe2000bf66270 */
[----:B------:R-:W-:Y:S01]  /*1920*/  ULDC UR5, c[0x0][0x28c] ;  /* 0x0000a30000057ab9 */ /* 0x000fe20000000800 */
[----:B------:R-:W-:Y:S01]  /*1930*/  ISETP.GE.AND P4, PT, R0, UR4, PT ;  /* 0x0000000400007c0c */ /* 0x000fe2000bf86270 */
[----:B------:R-:W-:Y:S01]  /*1940*/  ULDC UR4, c[0x0][0x28c] ;  /* 0x0000a30000047ab9 */ /* 0x000fe20000000800 */
[----:B------:R-:W-:-:S02]  /*1950*/  IADD3 R0, R5, 0x11, RZ ;  /* 0x0000001105007810 */ /* 0x000fc40007ffe0ff */
[C---:B------:R-:W-:Y:S02]  /*1960*/  IADD3 R3, R5.reuse, 0x10, RZ ;  /* 0x0000001005037810 */ /* 0x040fe40007ffe0ff */
[----:B------:R-:W-:Y:S01]  /*1970*/  ISETP.GE.AND P6, PT, R0, UR4, PT ;  /* 0x0000000400007c0c */ /* 0x000fe2000bfc6270 */
[----:B------:R-:W-:Y:S01]  /*1980*/  ULDC UR4, c[0x0][0x28c] ;  /* 0x0000a30000047ab9 */ /* 0x000fe20000000800 */
[----:B------:R-:W-:Y:S02]  /*1990*/  IADD3 R0, R5, 0x19, RZ ;  /* 0x0000001905007810 */ /* 0x000fe40007ffe0ff */
[----:B------:R-:W-:Y:S01]  /*19a0*/  ISETP.GE.AND P5, PT, R3, UR5, PT ;  /* 0x0000000503007c0c */ /* 0x000fe2000bfa6270 */
[----:B------:R-:W-:Y:S01]  /*19b0*/  ULDC UR5, c[0x0][0x28c] ;  /* 0x0000a30000057ab9 */ /* 0x000fe20000000800 */
[----:B------:R-:W-:-:S04]  /*19c0*/  IADD3 R3, R5, 0x18, RZ ;  /* 0x0000001805037810 */ /* 0x000fc80007ffe0ff */
[----:B------:R-:W-:Y:S01]  /*19d0*/  ISETP.GE.AND P1, PT, R3, UR5, PT ;  /* 0x0000000503007c0c */ /* 0x000fe2000bf26270 */
[----:B------:R-:W-:Y:S01]  /*19e0*/  ULDC UR5, c[0x0][0x28c] ;  /* 0x0000a30000057ab9 */ /* 0x000fe20000000800 */
[----:B------:R-:W-:Y:S02]  /*19f0*/  WARPGROUP.DEPBAR.LE gsb0, 0x0 ;  /* 0x00008000000079c5 */ /* 0x000fe40000010000 */
[----:B------:R-:W-:Y:S02]  /*1a00*/  FSEL R25, R25, -INF , !P2 ;  /* 0xff80000019197808 */ /* 0x000fe40005000000 */
[----:B------:R-:W-:Y:S02]  /*1a10*/  FSEL R27, R27, -INF , !P2 ;  /* 0xff8000001b1b7808 */ /* 0x000fe40005000000 */
[----:B------:R-:W-:Y:S01]  /*1a20*/  ISETP.GE.AND P2, PT, R0, UR4, PT ;  /* 0x0000000400007c0c */ /* 0x000fe2000bf46270 */
[----:B------:R-:W-:Y:S01]  /*1a30*/  ULDC UR4, c[0x0][0x28c] ;  /* 0x0000a30000047ab9 */ /* 0x000fe20000000800 */
[----:B------:R-:W-:-:S02]  /*1a40*/  FSEL R28, R28, -INF , !P3 ;  /* 0xff8000001c1c7808 */ /* 0x000fc40005800000 */
[----:B------:R-:W-:Y:S02]  /*1a50*/  FSEL R30, R30, -INF , !P3 ;  /* 0xff8000001e1e7808 */ /* 0x000fe40005800000 */
[C---:B------:R-:W-:Y:S01]  /*1a60*/  ISETP.GE.AND P3, PT, R5.reuse, UR4, PT ;  /* 0x0000000405007c0c */ /* 0x040fe2000bf66270 */
[----:B------:R-:W-:Y:S01]  /*1a70*/  ULDC UR4, c[0x0][0x28c] ;  /* 0x0000a30000047ab9 */ /* 0x000fe20000000800 */
[----:B------:R-:W-:Y:S02]  /*1a80*/  IADD3 R0, R5, 0x20, RZ ;  /* 0x0000002005007810 */ /* 0x000fe40007ffe0ff */
[----:B------:R-:W-:Y:S02]  /*1a90*/  FSEL R26, R26, -INF , !P3 ;  /* 0xff8000001a1a7808 */ /* 0x000fe40005800000 */
[----:B------:R-:W-:Y:S02]  /*1aa0*/  FSEL R29, R29, -INF , !P4 ;  /* 0xff8000001d1d7808 */ /* 0x000fe40006000000 */
[----:B------:R-:W-:-:S02]  /*1ab0*/  FSEL R31, R31, -INF , !P4 ;  /* 0xff8000001f1f7808 */ /* 0x000fc40006000000 */
[----:B------:R-:W-:Y:S01]  /*1ac0*/  ISETP.GE.AND P4, PT, R0, UR5, PT ;  /* 0x0000000500007c0c */ /* 0x000fe2000bf86270 */
[----:B------:R-:W-:Y:S01]  /*1ad0*/  ULDC UR5, c[0x0][0x604] ;  /* 0x0001810000057ab9 */ /* 0x000fe20000000800 */
[----:B------:R-:W-:Y:S02]  /*1ae0*/  IADD3 R0, R5, 0x21, RZ ;  /* 0x0000002105007810 */ /* 0x000fe40007ffe0ff */
[----:B------:R-:W-:Y:S02]  /*1af0*/  FMNMX R3, R26, R27, !PT ;  /* 0x0000001b1a037209 */ /* 0x000fe40007800000 */
[----:B------:R-:W-:Y:S02]  /*1b00*/  FSEL R32, R32, -INF , !P5 ;  /* 0xff80000020207808 */ /* 0x000fe40006800000 */
[----:B------:R-:W-:Y:S02]  /*1b10*/  FSEL R34, R34, -INF , !P5 ;  /* 0xff80000022227808 */ /* 0x000fe40006800000 */
[----:B------:R-:W-:Y:S01]  /*1b20*/  ISETP.GE.AND P5, PT, R0, UR4, PT ;  /* 0x0000000400007c0c */ /* 0x000fe2000bfa6270 */
[----:B------:R-:W-:Y:S01]  /*1b30*/  ULDC UR4, c[0x0][0x28c] ;  /* 0x0000a30000047ab9 */ /* 0x000fe20000000800 */
[----:B------:R-:W-:-:S02]  /*1b40*/  FMNMX R0, R30, R3, !PT ;  /* 0x000000031e007209 */ /* 0x000fc40007800000 */
[----:B------:R-:W-:Y:S02]  /*1b50*/  FSEL R35, R35, -INF , !P6 ;  /* 0xff80000023237808 */ /* 0x000fe40007000000 */
[----:B------:R-:W-:Y:S02]  /*1b60*/  FMNMX R3, R31, R0, !PT ;  /* 0x000000001f037209 */ /* 0x000fe40007800000 */
[----:B------:R-:W-:Y:S02]  /*1b70*/  FSEL R38, R38, -INF , !P1 ;  /* 0xff80000026267808 */ /* 0x000fe40004800000 */
[----:B------:R-:W-:Y:S02]  /*1b80*/  FMNMX R0, R34, R3, !PT ;  /* 0x0000000322007209 */ /* 0x000fe40007800000 */
[----:B------:R-:W-:Y:S02]  /*1b90*/  FSEL R39, R39, -INF , !P2 ;  /* 0xff80000027277808 */ /* 0x000fe40005000000 */
[----:B------:R-:W-:-:S02]  /*1ba0*/  FMNMX R3, R35, R0, !PT ;  /* 0x0000000023037209 */ /* 0x000fc40007800000 */
[----:B------:R-:W-:Y:S02]  /*1bb0*/  FSEL R33, R33, -INF , !P6 ;  /* 0xff80000021217808 */ /* 0x000fe40007000000 */
[----:B------:R-:W-:Y:S02]  /*1bc0*/  FMNMX R0, R38, R3, !PT ;  /* 0x0000000326007209 */ /* 0x000fe40007800000 */
[----:B------:R-:W-:Y:S01]  /*1bd0*/  ISETP.GE.AND P6, PT, R4, UR4, PT ;  /* 0x0000000404007c0c */ /* 0x000fe2000bfc6270 */
[----:B------:R-:W-:Y:S01]  /*1be0*/  ULDC UR4, c[0x0][0x28c] ;  /* 0x0000a30000047ab9 */ /* 0x000fe20000000800 */
[----:B------:R-:W-:Y:S02]  /*1bf0*/  IADD3 R4, R5, 0x29, RZ ;  /* 0x0000002905047810 */ /* 0x000fe40007ffe0ff */
[----:B------:R-:W-:Y:S02]  /*1c00*/  FSEL R42, R42, -INF , !P4 ;  /* 0xff8000002a2a7808 */ /* 0x000fe40006000000 */
[----:B------:R-:W-:-:S02]  /*1c10*/  FMNMX R3, R39, R0, !PT ;  /* 0x0000000027037209 */ /* 0x000fc40007800000 */
[----:B------:R-:W-:Y:S02]  /*1c20*/  FSEL R36, R36, -INF , !P1 ;  /* 0xff80000024247808 */ /* 0x000fe40004800000 */
[----:B------:R-:W-:Y:S01]  /*1c30*/  ISETP.GE.AND P1, PT, R4, UR4, PT ;  /* 0x0000000404007c0c */ /* 0x000fe2000bf26270 */
[----:B------:R-:W-:Y:S01]  /*1c40*/  ULDC UR4, c[0x0][0x28c] ;  /* 0x0000a30000047ab9 */ /* 0x000fe20000000800 */
[----:B------:R-:W-:Y:S02]  /*1c50*/  FSEL R43, R43, -INF , !P5 ;  /* 0xff8000002b2b7808 */ /* 0x000fe40006800000 */
[----:B------:R-:W-:Y:S02]  /*1c60*/  FMNMX R0, R42, R3, !PT ;  /* 0x000000032a007209 */ /* 0x000fe40007800000 */
[----:B------:R-:W-:Y:S02]  /*1c70*/  IADD3 R4, R5, 0x30, RZ ;  /* 0x0000003005047810 */ /* 0x000fe40007ffe0ff */
[----:B------:R-:W-:-:S02]  /*1c80*/  FSEL R37, R37, -INF , !P2 ;  /* 0xff80000025257808 */ /* 0x000fc40005000000 */
        /* <DEDUP_REMOVED lines=10> */
[----:B------:R-:W-:Y:S02]  /*1d30*/  IADD3 R4, R5, 0x38, RZ ;  /* 0x0000003805047810 */ /* 0x000fe40007ffe0ff */
[----:B------:R-:W-:Y:S02]  /*1d40*/  FSEL R50, R50, -INF , !P2 ;  /* 0xff80000032327808 */ /* 0x000fe40005000000 */
[----:B------:R-:W-:Y:S02]  /*1d50*/  FMNMX R3, R47, R0, !PT ;  /* 0x000000002f037209 */ /* 0x000fe40007800000 */
[----:B------:R-:W-:-:S02]  /*1d60*/  FSEL R41, R41, -INF , !P5 ;  /* 0xff80000029297808 */ /* 0x000fc40006800000 */
[----:B------:R-:W-:Y:S01]  /*1d70*/  ISETP.GE.AND P5, PT, R4, UR4, PT ;  /* 0x0000000404007c0c */ /* 0x000fe2000bfa6270 */
[----:B------:R-:W-:Y:S01]  /*1d80*/  ULDC UR4, c[0x0][0x604] ;  /* 0x0001810000047ab9 */ /* 0x000fe20000000800 */
[----:B------:R-:W-:Y:S02]  /*1d90*/  IADD3 R0, R5, 0x39, RZ ;  /* 0x0000003905007810 */ /* 0x000fe40007ffe0ff */
[----:B------:R-:W-:Y:S02]  /*1da0*/  FSEL R51, R51, -INF , !P4 ;  /* 0xff80000033337808 */ /* 0x000fe40006000000 */
[----:B------:R-:W-:Y:S02]  /*1db0*/  FSEL R24, R24, -INF , !P3 ;  /* 0xff80000018187808 */ /* 0x000fe40005800000 */
[----:B------:R-:W-:Y:S02]  /*1dc0*/  FMNMX R4, R50, R3, !PT ;  /* 0x0000000332047209 */ /* 0x000fe40007800000 */
[----:B-1----:R-:W-:-:S02]  /*1dd0*/  ISETP.GE.AND P3, PT, R0, R13, PT ;  /* 0x0000000d0000720c */ /* 0x002fc40003f66270 */
[----:B------:R-:W-:Y:S02]  /*1de0*/  FSEL R54, R54, -INF , !P5 ;  /* 0xff80000036367808 */ /* 0x000fe40006800000 */
[----:B------:R-:W-:Y:S02]  /*1df0*/  FMNMX R3, R24, R25, !PT ;  /* 0x0000001918037209 */ /* 0x000fe40007800000 */
[----:B------:R-:W-:Y:S02]  /*1e00*/  FMNMX R15, R51, R4, !PT ;  /* 0x00000004330f7209 */ /* 0x000fe40007800000 */
[----:B------:R-:W-:Y:S02]  /*1e10*/  FSEL R55, R55, -INF , !P3 ;  /* 0xff80000037377808 */ /* 0x000fe40005800000 */
[----:B------:R-:W-:Y:S02]  /*1e20*/  FMNMX R0, R28, R3, !PT ;  /* 0x000000031c007209 */ /* 0x000fe40007800000 */
[----:B------:R-:W-:-:S02]  /*1e30*/  FMNMX R4, R54, R15, !PT ;  /* 0x0000000f36047209 */ /* 0x000fc40007800000 */
[----:B------:R-:W-:Y:S02]  /*1e40*/  FMNMX R3, R29, R0, !PT ;  /* 0x000000001d037209 */ /* 0x000fe40007800000 */
[----:B------:R-:W-:Y:S02]  /*1e50*/  FMNMX R4, R55, R4, !PT ;  /* 0x0000000437047209 */ /* 0x000fe40007800000 */
[----:B------:R-:W-:Y:S02]  /*1e60*/  FMNMX R0, R32, R3, !PT ;  /* 0x0000000320007209 */ /* 0x000fe40007800000 */
[----:B------:R-:W-:Y:S01]  /*1e70*/  FSEL R44, R44, -INF , !P6 ;  /* 0xff8000002c2c7808 */ /* 0x000fe20007000000 */
[----:B------:R-:W1:Y:S01]  /*1e80*/  SHFL.BFLY PT, R15, R4, 0x1, 0x1f ;  /* 0x0c201f00040f7f89 */ /* 0x000e6200000e0000 */
[----:B------:R-:W-:Y:S02]  /*1e90*/  FMNMX R3, R33, R0, !PT ;  /* 0x0000000021037209 */ /* 0x000fe40007800000 */
[----:B------:R-:W-:-:S02]  /*1ea0*/  FSEL R45, R45, -INF , !P1 ;  /* 0xff8000002d2d7808 */ /* 0x000fc40004800000 */
[----:B------:R-:W-:Y:S02]  /*1eb0*/  FMNMX R0, R36, R3, !PT ;  /* 0x0000000324007209 */ /* 0x000fe40007800000 */
[----:B------:R-:W-:Y:S02]  /*1ec0*/  FSEL R48, R48, -INF , !P2 ;  /* 0xff80000030307808 */ /* 0x000fe40005000000 */
[----:B------:R-:W-:Y:S02]  /*1ed0*/  FMNMX R3, R37, R0, !PT ;  /* 0x0000000025037209 */ /* 0x000fe40007800000 */
[----:B------:R-:W-:Y:S02]  /*1ee0*/  FSEL R49, R49, -INF , !P4 ;  /* 0xff80000031317808 */ /* 0x000fe40006000000 */
[----:B------:R-:W-:Y:S02]  /*1ef0*/  FMNMX R0, R40, R3, !PT ;  /* 0x0000000328007209 */ /* 0x000fe40007800000 */
[----:B------:R-:W-:-:S02]  /*1f00*/  FSEL R52, R52, -INF , !P5 ;  /* 0xff80000034347808 */ /* 0x000fc40006800000 */
[----:B------:R-:W-:Y:S02]  /*1f10*/  FMNMX R3, R41, R0, !PT ;  /* 0x0000000029037209 */ /* 0x000fe40007800000 */
[----:B------:R-:W-:Y:S02]  /*1f20*/  FSEL R53, R53, -INF , !P3 ;  /* 0xff80000035357808 */ /* 0x000fe40005800000 */
[----:B------:R-:W-:Y:S02]  /*1f30*/  FMNMX R0, R44, R3, !PT ;  /* 0x000000032c007209 */ /* 0x000fe40007800000 */
[----:B-1----:R-:W-:Y:S02]  /*1f40*/  FMNMX R15, R4, R15, !PT ;  /* 0x0000000f040f7209 */ /* 0x002fe40007800000 */
[----:B------:R-:W-:-:S03]  /*1f50*/  FMNMX R3, R45, R0, !PT ;  /* 0x000000002d037209 */ /* 0x000fc60007800000 */
[----:B------:R-:W1:Y:S01]  /*1f60*/  SHFL.BFLY PT, R4, R15, 0x2, 0x1f ;  /* 0x0c401f000f047f89 */ /* 0x000e6200000e0000 */
[----:B------:R-:W-:-:S04]  /*1f70*/  FMNMX R0, R48, R3, !PT ;  /* 0x0000000330007209 */ /* 0x000fc80007800000 */
[----:B------:R-:W-:-:S04]  /*1f80*/  FMNMX R3, R49, R0, !PT ;  /* 0x0000000031037209 */ /* 0x000fc80007800000 */
[----:B------:R-:W-:-:S04]  /*1f90*/  FMNMX R0, R52, R3, !PT ;  /* 0x0000000334007209 */ /* 0x000fc80007800000 */
[----:B------:R-:W-:-:S05]  /*1fa0*/  FMNMX R0, R53, R0, !PT ;  /* 0x0000000035007209 */ /* 0x000fca0007800000 */
[----:B------:R-:W2:Y:S01]  /*1fb0*/  SHFL.BFLY PT, R3, R0, 0x1, 0x1f ;  /* 0x0c201f0000037f89 */ /* 0x000ea200000e0000 */
[----:B-1----:R-:W-:-:S04]  /*1fc0*/  FMNMX R4, R15, R4, !PT ;  /* 0x000000040f047209 */ /* 0x002fc80007800000 */
[----:B------:R-:W-:-:S04]  /*1fd0*/  FSETP.NEU.AND P1, PT, R4, -INF , PT ;  /* 0xff8000000400780b */ /* 0x000fc80003f2d000 */
[----:B------:R-:W-:-:S05]  /*1fe0*/  FSEL R6, R4, RZ, P1 ;  /* 0x000000ff04067208 */ /* 0x000fca0000800000 */
[----:B------:R-:W-:Y:S01]  /*1ff0*/  FMUL R15, R6, UR4 ;  /* 0x00000004060f7c20 */ /* 0x000fe20008400000 */
[----:B------:R-:W-:-:S03]  /*2000*/  ULDC UR4, c[0x0][0x604] ;  /* 0x0001810000047ab9 */ /* 0x000fc60000000800 */
[--C-:B------:R-:W-:Y:S01]  /*2010*/  FFMA R26, R26, UR4, -R15.reuse ;  /* 0x000000041a1a7c23 */ /* 0x100fe2000800080f */
[----:B------:R-:W-:Y:S01]  /*2020*/  ULDC UR4, c[0x0][0x604] ;  /* 0x0001810000047ab9 */ /* 0x000fe20000000800 */
[----:B--2---:R-:W-:Y:S01]  /*2030*/  FMNMX R3, R0, R3, !PT ;  /* 0x0000000300037209 */ /* 0x004fe20007800000 */
[--C-:B------:R-:W-:Y:S01]  /*2040*/  FFMA R27, R27, UR4, -R15.reuse ;  /* 0x000000041b1b7c23 */ /* 0x100fe2000800080f */
[----:B------:R-:W-:Y:S01]  /*2050*/  ULDC UR4, c[0x0][0x604] ;  /* 0x0001810000047ab9 */ /* 0x000fe20000000800 */
[----:B------:R-:W-:Y:S01]  /*2060*/  FSETP.GEU.AND P6, PT, R26, -126, PT ;  /* 0xc2fc00001a00780b */ /* 0x000fe20003fce000 */
[--C-:B------:R-:W-:Y:S01]  /*2070*/  FFMA R30, R30, UR4, -R15.reuse ;  /* 0x000000041e1e7c23 */ /* 0x100fe2000800080f */
[----:B------:R-:W1:Y:S01]  /*2080*/  SHFL.BFLY PT, R6, R3, 0x2, 0x1f ;  /* 0x0c401f0003067f89 */ /* 0x000e6200000e0000 */
[----:B------:R-:W-:Y:S01]  /*2090*/  FSETP.GEU.AND P5, PT, R27, -126, PT ;  /* 0xc2fc00001b00780b */ /* 0x000fe20003fae000 */
[----:B------:R-:W-:Y:S02]  /*20a0*/  ULDC UR4, c[0x0][0x604] ;  /* 0x0001810000047ab9 */ /* 0x000fe40000000800 */
[----:B------:R-:W-:Y:S01]  /*20b0*/  FSETP.GEU.AND P3, PT, R30, -126, PT ;  /* 0xc2fc00001e00780b */ /* 0x000fe20003f6e000 */
[----:B------:R-:W-:Y:S01]  /*20c0*/  FFMA R17, R31, UR4, -R15 ;  /* 0x000000041f117c23 */ /* 0x000fe2000800080f */
[----:B------:R-:W-:-:S02]  /*20d0*/  ULDC UR4, c[0x0][0x604] ;  /* 0x0001810000047ab9 */ /* 0x000fc40000000800 */
[----:B------:R-:W-:Y:S01]  /*20e0*/  FFMA R34, R34, UR4, -R15 ;  /* 0x0000000422227c23 */ /* 0x000fe2000800080f */
[----:B------:R-:W-:Y:S01]  /*20f0*/  ULDC UR4, c[0x0][0x604] ;  /* 0x0001810000047ab9 */ /* 0x000fe20000000800 */
[----:B------:R-:W-:Y:S01]  /*2100*/  FSETP.GEU.AND P2, PT, R17, -126, PT ;  /* 0xc2fc00001100780b */ /* 0x000fe20003f4e000 */
[----:B------:R-:W-:Y:S02]  /*2110*/  @!P6 FMUL R26, R26, 0.5 ;  /* 0x3f0000001a1ae820 */ /* 0x000fe40000400000 */
[----:B------:R-:W-:Y:S01]  /*2120*/  FSETP.GEU.AND P1, PT, R34, -126, PT ;  /* 0xc2fc00002200780b */ /* 0x000fe20003f2e000 */
[----:B------:R-:W-:Y:S01]  /*2130*/  @!P5 FMUL R27, R27, 0.5 ;  /* 0x3f0000001b1bd820 */ /* 0x000fe20000400000 */
[----:B------:R-:W2:Y:S02]  /*2140*/  MUFU.EX2 R20, R26 ;  /* 0x0000001a00147308 */ /* 0x000ea40000000800 */
[----:B------:R-:W-:-:S06]  /*2150*/  @!P3 FMUL R30, R30, 0.5 ;  /* 0x3f0000001e1eb820 */ /* 0x000fcc0000400000 */
[----:B------:R-:W3:Y:S01]  /*2160*/  MUFU.EX2 R22, R30 ;  /* 0x0000001e00167308 */ /* 0x000ee20000000800 */
[----:B-1----:R-:W-:Y:S01]  /*2170*/  FMNMX R6, R3, R6, !PT ;  /* 0x0000000603067209 */ /* 0x002fe20007800000 */
[--C-:B------:R-:W-:Y:S01]  /*2180*/  FFMA R3, R35, UR4, -R15.reuse ;  /* 0x0000000423037c23 */ /* 0x100fe2000800080f */
[----:B------:R-:W-:Y:S01]  /*2190*/  ULDC UR4, c[0x0][0x604] ;  /* 0x0001810000047ab9 */ /* 0x000fe20000000800 */
[----:B------:R-:W-:Y:S01]  /*21a0*/  @!P2 FMUL R17, R17, 0.5 ;  /* 0x3f0000001111a820 */ /* 0x000fe20000400000 */
[--C-:B------:R-:W-:Y:S01]  /*21b0*/  FFMA R38, R38, UR4, -R15.reuse ;  /* 0x0000000426267c23 */ /* 0x100fe2000800080f */
[----:B------:R-:W-:Y:S01]  /*21c0*/  ULDC UR4, c[0x0][0x604] ;  /* 0x0001810000047ab9 */ /* 0x000fe20000000800 */
[C---:B------:R-:W-:Y:S01]  /*21d0*/  FSETP.NEU.AND P4, PT, R6.reuse, -INF , PT ;  /* 0xff8000000600780b */ /* 0x040fe20003f8d000 */
[----:B------:R-:W1:Y:S01]  /*21e0*/  MUFU.EX2 R31, R27 ;  /* 0x0000001b001f7308 */ /* 0x000e620000000800 */
[----:B------:R-:W-:Y:S01]  /*21f0*/  FFMA R39, R39, UR4, -R15 ;  /* 0x0000000427277c23 */ /* 0x000fe2000800080f */
[----:B------:R-:W-:Y:S01]  /*2200*/  ULDC UR4, c[0x0][0x604] ;  /* 0x0001810000047ab9 */ /* 0x000fe20000000800 */
[----:B------:R-:W-:Y:S01]  /*2210*/  FSEL R0, R6, RZ, P4 ;  /* 0x000000ff06007208 */ /* 0x000fe20002000000 */
[----:B------:R-:W-:Y:S01]  /*2220*/  @!P1 FMUL R34, R34, 0.5 ;  /* 0x3f00000022229820 */ /* 0x000fe20000400000 */
[----:B------:R-:W-:Y:S01]  /*2230*/  FSETP.GEU.AND P4, PT, R3, -126, PT ;  /* 0xc2fc00000300780b */ /* 0x000fe20003f8e000 */
[----:B--2---:R-:W-:Y:S01]  /*2240*/  @!P6 FMUL R20, R20, R20 ;  /* 0x000000141414e220 */ /* 0x004fe20000400000 */
[----:B------:R-:W-:Y:S01]  /*2250*/  FSETP.GEU.AND P6, PT, R38, -126, PT ;  /* 0xc2fc00002600780b */ /* 0x000fe20003fce000 */
[----:B------:R2:W4:Y:S01]  /*2260*/  MUFU.EX2 R35, R17 ;  /* 0x0000001100237308 */ /* 0x0005220000000800 */
[----:B---3--:R-:W-:-:S07]  /*2270*/  @!P3 FMUL R22, R22, R22 ;  /* 0x000000161616b220 */ /* 0x008fce0000400000 */
[----:B------:R-:W3:Y:S01]  /*2280*/  MUFU.EX2 R56, R34 ;  /* 0x0000002200387308 */ /* 0x000ee20000000800 */
[--C-:B--2---:R-:W-:Y:S01]  /*2290*/  FFMA R17, R42, UR4, -R15.reuse ;  /* 0x000000042a117c23 */ /* 0x104fe2000800080f */
[----:B-1----:R-:W-:Y:S01]  /*22a0*/  @!P5 FMUL R31, R31, R31 ;  /* 0x0000001f1f1fd220 */ /* 0x002fe20000400000 */
[----:B------:R-:W-:Y:S01]  /*22b0*/  FSETP.GEU.AND P5, PT, R39, -126, PT ;  /* 0xc2fc00002700780b */ /* 0x000fe20003fae000 */
[----:B------:R-:W-:Y:S01]  /*22c0*/  @!P4 FMUL R3, R3, 0.5 ;  /* 0x3f0000000303c820 */ /* 0x000fe20000400000 */
[----:B------:R-:W-:Y:S01]  /*22d0*/  ULDC UR4, c[0x0][0x604] ;  /* 0x0001810000047ab9 */ /* 0x000fe20000000800 */
[----:B------:R-:W-:Y:S01]  /*22e0*/  FSETP.GEU.AND P3, PT, R17, -126, PT ;  /* 0xc2fc00001100780b */ /* 0x000fe20003f6e000 */
[----:B------:R-:W-:Y:S01]  /*22f0*/  FFMA R43, R43, UR4, -R15 ;  /* 0x000000042b2b7c23 */ /* 0x000fe2000800080f */
[----:B------:R-:W-:Y:S01]  /*2300*/  ULDC UR4, c[0x0][0x604] ;  /* 0x0001810000047ab9 */ /* 0x000fe20000000800 */
[----:B------:R1:W2:Y:S01]  /*2310*/  MUFU.EX2 R57, R3 ;  /* 0x0000000300397308 */ /* 0x0002a20000000800 */
[----:B----4-:R-:W-:Y:S01]  /*2320*/  @!P2 FMUL R35, R35, R35 ;  /* 0x000000232323a220 */ /* 0x010fe20000400000 */
[----:B------:R-:W-:Y:S01]  /*2330*/  @!P6 FMUL R38, R38, 0.5 ;  /* 0x3f0000002626e820 */ /* 0x000fe20000400000 */
[----:B------:R-:W-:-:S04]  /*2340*/  FSETP.GEU.AND P2, PT, R43, -126, PT ;  /* 0xc2fc00002b00780b */ /* 0x000fc80003f4e000 */
[----:B------:R-:W-:Y:S01]  /*2350*/  @!P5 FMUL R39, R39, 0.5 ;  /* 0x3f0000002727d820 */ /* 0x000fe20000400000 */
[----:B---3--:R-:W-:Y:S01]  /*2360*/  @!P1 FMUL R56, R56, R56 ;  /* 0x0000003838389220 */ /* 0x008fe20000400000 */
[--C-:B-1----:R-:W-:Y:S01]  /*2370*/  FFMA R3, R46, UR4, -R15.reuse ;  /* 0x000000042e037c23 */ /* 0x102fe2000800080f */
[----:B------:R-:W-:Y:S01]  /*2380*/  @!P3 FMUL R17, R17, 0.5 ;  /* 0x3f0000001111b820 */ /* 0x000fe20000400000 */
[----:B------:R-:W1:Y:S01]  /*2390*/  MUFU.EX2 R59, R39 ;  /* 0x00000027003b7308 */ /* 0x000e620000000800 */
[----:B------:R-:W-:Y:S02]  /*23a0*/  ULDC UR4, c[0x0][0x604] ;  /* 0x0001810000047ab9 */ /* 0x000fe40000000800 */
[--C-:B------:R-:W-:Y:S01]  /*23b0*/  FFMA R18, R47, UR4, -R15.reuse ;  /* 0x000000042f127c23 */ /* 0x100fe2000800080f */
[----:B------:R-:W-:Y:S01]  /*23c0*/  ULDC UR4, c[0x0][0x604] ;  /* 0x0001810000047ab9 */ /* 0x000fe20000000800 */
[----:B------:R-:W-:Y:S01]  /*23d0*/  FSETP.GEU.AND P1, PT, R3, -126, PT ;  /* 0xc2fc00000300780b */ /* 0x000fe20003f2e000 */
[----:B------:R-:W-:Y:S01]  /*23e0*/  FFMA R19, R50, UR4, -R15 ;  /* 0x0000000432137c23 */ /* 0x000fe2000800080f */
[----:B------:R-:W-:Y:S01]  /*23f0*/  ULDC UR4, c[0x0][0x604] ;  /* 0x0001810000047ab9 */ /* 0x000fe20000000800 */
[----:B------:R3:W4:Y:S01]  /*2400*/  MUFU.EX2 R61, R17 ;  /* 0x00000011003d7308 */ /* 0x0007220000000800 */
[----:B--2---:R-:W-:Y:S01]  /*2410*/  @!P4 FMUL R57, R57, R57 ;  /* 0x000000393939c220 */ /* 0x004fe20000400000 */
[----:B------:R-:W-:Y:S01]  /*2420*/  FSETP.GEU.AND P4, PT, R18, -126, PT ;  /* 0xc2fc00001200780b */ /* 0x000fe20003f8e000 */
[----:B------:R-:W-:-:S05]  /*2430*/  @!P2 FMUL R43, R43, 0.5 ;  /* 0x3f0000002b2ba820 */ /* 0x000fca0000400000 */
[----:B------:R-:W2:Y:S01]  /*2440*/  MUFU.EX2 R42, R38 ;  /* 0x00000026002a7308 */ /* 0x000ea20000000800 */
[--C-:B---3--:R-:W-:Y:S01]  /*2450*/  FFMA R17, R51, UR4, -R15.reuse ;  /* 0x0000000433117c23 */ /* 0x108fe2000800080f */
[----:B------:R-:W-:Y:S01]  /*2460*/  ULDC UR4, c[0x0][0x604] ;  /* 0x0001810000047ab9 */ /* 0x000fe20000000800 */
[----:B-1----:R-:W-:Y:S01]  /*2470*/  @!P5 FMUL R59, R59, R59 ;  /* 0x0000003b3b3bd220 */ /* 0x002fe20000400000 */
[--C-:B------:R-:W-:Y:S01]  /*2480*/  FFMA R21, R54, UR4, -R15.reuse ;  /* 0x0000000436157c23 */ /* 0x100fe2000800080f */
[----:B------:R-:W-:Y:S01]  /*2490*/  ULDC UR4, c[0x0][0x604] ;  /* 0x0001810000047ab9 */ /* 0x000fe20000000800 */
[----:B------:R-:W-:Y:S01]  /*24a0*/  FSETP.GEU.AND P5, PT, R17, -126, PT ;  /* 0xc2fc00001100780b */ /* 0x000fe20003fae000 */
[----:B------:R-:W-:Y:S01]  /*24b0*/  FFMA R15, R55, UR4, -R15 ;  /* 0x00000004370f7c23 */ /* 0x000fe2000800080f */
[----:B------:R-:W-:Y:S01]  /*24c0*/  ULDC UR4, c[0x0][0x604] ;  /* 0x0001810000047ab9 */ /* 0x000fe20000000800 */
[----:B----4-:R-:W-:Y:S01]  /*24d0*/  @!P3 FMUL R61, R61, R61 ;  /* 0x0000003d3d3db220 */ /* 0x010fe20000400000 */
[----:B------:R-:W-:Y:S01]  /*24e0*/  FSETP.GEU.AND P3, PT, R21, -126, PT ;  /* 0xc2fc00001500780b */ /* 0x000fe20003f6e000 */
[----:B------:R-:W-:Y:S01]  /*24f0*/  @!P1 FMUL R3, R3, 0.5 ;  /* 0x3f00000003039820 */ /* 0x000fe20000400000 */
[----:B------:R-:W-:Y:S01]  /*2500*/  FMUL R0, R0, UR4 ;  /* 0x0000000400007c20 */ /* 0x000fe20008400000 */
[----:B------:R-:W-:Y:S01]  /*2510*/  @!P4 FMUL R18, R18, 0.5 ;  /* 0x3f0000001212c820 */ /* 0x000fe20000400000 */
[----:B------:R-:W-:Y:S01]  /*2520*/  ULDC UR4, c[0x0][0x604] ;  /* 0x0001810000047ab9 */ /* 0x000fe20000000800 */
[----:B------:R-:W1:Y:S01]  /*2530*/  MUFU.EX2 R46, R43 ;  /* 0x0000002b002e7308 */ /* 0x000e620000000800 */
[--C-:B------:R-:W-:Y:S01]  /*2540*/  FFMA R24, R24, UR4, -R0.reuse ;  /* 0x0000000418187c23 */ /* 0x100fe20008000800 */
[----:B------:R-:W-:Y:S01]  /*2550*/  ULDC UR4, c[0x0][0x604] ;  /* 0x0001810000047ab9 */ /* 0x000fe20000000800 */
[----:B--2---:R-:W-:Y:S01]  /*2560*/  @!P6 FMUL R42, R42, R42 ;  /* 0x0000002a2a2ae220 */ /* 0x004fe20000400000 */
[----:B------:R-:W-:Y:S01]  /*2570*/  @!P5 FMUL R17, R17, 0.5 ;  /* 0x3f0000001111d820 */ /* 0x000fe20000400000 */
[--C-:B------:R-:W-:Y:S01]  /*2580*/  FFMA R25, R25, UR4, -R0.reuse ;  /* 0x0000000419197c23 */ /* 0x100fe20008000800 */
[----:B------:R-:W-:Y:S01]  /*2590*/  ULDC UR4, c[0x0][0x604] ;  /* 0x0001810000047ab9 */ /* 0x000fe20000000800 */
[----:B------:R-:W-:Y:S01]  /*25a0*/  FSETP.GEU.AND P6, PT, R19, -126, PT ;  /* 0xc2fc00001300780b */ /* 0x000fe20003fce000 */
[----:B------:R-:W-:Y:S01]  /*25b0*/  @!P3 FMUL R21, R21, 0.5 ;  /* 0x3f0000001515b820 */ /* 0x000fe20000400000 */
[----:B------:R2:W3:Y:S01]  /*25c0*/  MUFU.EX2 R47, R3 ;  /* 0x00000003002f7308 */ /* 0x0004e20000000800 */
[--C-:B------:R-:W-:Y:S01]  /*25d0*/  FFMA R28, R28, UR4, -R0.reuse ;  /* 0x000000041c1c7c23 */ /* 0x100fe20008000800 */
[----:B------:R-:W-:Y:S01]  /*25e0*/  ULDC UR4, c[0x0][0x604] ;  /* 0x0001810000047ab9 */ /* 0x000fe20000000800 */
[--C-:B------:R-:W-:Y:S01]  /*25f0*/  FFMA R52, R52, UR5, -R0.reuse ;  /* 0x0000000534347c23 */ /* 0x100fe20008000800 */
[----:B------:R-:W-:Y:S01]  /*2600*/  FFMA R29, R29, UR4, -R0 ;  /* 0x000000041d1d7c23 */ /* 0x000fe20008000800 */
[----:B------:R-:W-:-:S02]  /*2610*/  ULDC UR4, c[0x0][0x604] ;  /* 0x0001810000047ab9 */ /* 0x000fc40000000800 */
[--C-:B------:R-:W-:Y:S01]  /*2620*/  FFMA R32, R32, UR4, -R0.reuse ;  /* 0x0000000420207c23 */ /* 0x100fe20008000800 */
[----:B------:R-:W4:Y:S01]  /*2630*/  MUFU.EX2 R55, R21 ;  /* 0x0000001500377308 */ /* 0x000f220000000800 */
[----:B-1----:R-:W-:Y:S01]  /*2640*/  @!P2 FMUL R46, R46, R46 ;  /* 0x0000002e2e2ea220 */ /* 0x002fe20000400000 */
[----:B------:R-:W-:Y:S01]  /*2650*/  FSETP.GEU.AND P2, PT, R15, -126, PT ;  /* 0xc2fc00000f00780b */ /* 0x000fe20003f4e000 */
[----:B------:R-:W-:Y:S01]  /*2660*/  @!P6 FMUL R19, R19, 0.5 ;  /* 0x3f0000001313e820 */ /* 0x000fe20000400000 */
[----:B------:R-:W-:Y:S01]  /*2670*/  ULDC UR4, c[0x0][0x604] ;  /* 0x0001810000047ab9 */ /* 0x000fe20000000800 */
[----:B--2---:R-:W-:Y:S01]  /*2680*/  FADD R3, R20, R61 ;  /* 0x0000003d14037221 */ /* 0x004fe20000000000 */
[--C-:B------:R-:W-:Y:S01]  /*2690*/  FFMA R33, R33, UR4, -R0.reuse ;  /* 0x0000000421217c23 */ /* 0x100fe20008000800 */
[----:B------:R-:W-:Y:S01]  /*26a0*/  ULDC UR4, c[0x0][0x604] ;  /* 0x0001810000047ab9 */ /* 0x000fe20000000800 */
[----:B------:R-:W1:Y:S01]  /*26b0*/  MUFU.EX2 R50, R18 ;  /* 0x0000001200327308 */ /* 0x000e620000000800 */
[----:B---3--:R-:W-:Y:S01]  /*26c0*/  @!P1 FMUL R47, R47, R47 ;  /* 0x0000002f2f2f9220 */ /* 0x008fe20000400000 */
[----:B------:R-:W-:Y:S01]  /*26d0*/  FSETP.GEU.AND P1, PT, R24, -126, PT ;  /* 0xc2fc00001800780b */ /* 0x000fe20003f2e000 */
[----:B------:R-:W-:Y:S01]  /*26e0*/  FFMA R36, R36, UR4, -R0 ;  /* 0x0000000424247c23 */ /* 0x000fe20008000800 */
[----:B------:R-:W-:-:S02]  /*26f0*/  ULDC UR4, c[0x0][0x604] ;  /* 0x0001810000047ab9 */ /* 0x000fc40000000800 */
[--C-:B------:R-:W-:Y:S01]  /*2700*/  FFMA R37, R37, UR4, -R0.reuse ;  /* 0x0000000425257c23 */ /* 0x100fe20008000800 */
[----:B------:R-:W-:Y:S01]  /*2710*/  @!P2 FMUL R15, R15, 0.5 ;  /* 0x3f0000000f0fa820 */ /* 0x000fe20000400000 */
[----:B------:R-:W2:Y:S01]  /*2720*/  MUFU.EX2 R54, R17 ;  /* 0x0000001100367308 */ /* 0x000ea20000000800 */
[----:B----4-:R-:W-:Y:S01]  /*2730*/  @!P3 FMUL R55, R55, R55 ;  /* 0x000000373737b220 */ /* 0x010fe20000400000 */
[----:B------:R-:W-:Y:S01]  /*2740*/  FSETP.GEU.AND P3, PT, R32, -126, PT ;  /* 0xc2fc00002000780b */ /* 0x000fe20003f6e000 */
[----:B------:R-:W-:Y:S02]  /*2750*/  ULDC UR4, c[0x0][0x604] ;  /* 0x0001810000047ab9 */ /* 0x000fe40000000800 */
[--C-:B------:R-:W-:Y:S01]  /*2760*/  FFMA R40, R40, UR4, -R0.reuse ;  /* 0x0000000428287c23 */ /* 0x100fe20008000800 */
[----:B------:R-:W-:Y:S01]  /*2770*/  ULDC UR4, c[0x0][0x604] ;  /* 0x0001810000047ab9 */ /* 0x000fe20000000800 */
[----:B------:R-:W-:Y:S01]  /*2780*/  @!P1 FMUL R24, R24, 0.5 ;  /* 0x3f00000018189820 */ /* 0x000fe20000400000 */
[----:B------:R-:W3:Y:S01]  /*2790*/  MUFU.EX2 R51, R19 ;  /* 0x0000001300337308 */ /* 0x000ee20000000800 */
[----:B-1----:R-:W-:Y:S01]  /*27a0*/  @!P4 FMUL R50, R50, R50 ;  /* 0x000000323232c220 */ /* 0x002fe20000400000 */
[----:B------:R-:W-:Y:S01]  /*27b0*/  FSETP.GEU.AND P4, PT, R25, -126, PT ;  /* 0xc2fc00001900780b */ /* 0x000fe20003f8e000 */
[----:B------:R-:W-:Y:S01]  /*27c0*/  FFMA R41, R41, UR4, -R0 ;  /* 0x0000000429297c23 */ /* 0x000fe20008000800 */
[----:B------:R-:W-:-:S02]  /*27d0*/  ULDC UR4, c[0x0][0x604] ;  /* 0x0001810000047ab9 */ /* 0x000fc40000000800 */
[--C-:B------:R-:W-:Y:S01]  /*27e0*/  FFMA R49, R49, UR4, -R0.reuse ;  /* 0x0000000431317c23 */ /* 0x100fe20008000800 */
[----:B------:R-:W-:Y:S01]  /*27f0*/  @!P3 FMUL R32, R32, 0.5 ;  /* 0x3f0000002020b820 */ /* 0x000fe20000400000 */
[----:B------:R-:W1:Y:S01]  /*2800*/  MUFU.EX2 R168, R15 ;  /* 0x0000000f00a87308 */ /* 0x000e620000000800 */
[----:B--2---:R-:W-:Y:S01]  /*2810*/  @!P5 FMUL R54, R54, R54 ;  /* 0x000000363636d220 */ /* 0x004fe20000400000 */
[----:B------:R-:W-:Y:S01]  /*2820*/  FSETP.GEU.AND P5, PT, R29, -126, PT ;  /* 0xc2fc00001d00780b */ /* 0x000fe20003fae000 */
[----:B------:R-:W-:Y:S02]  /*2830*/  ULDC UR4, c[0x0][0x604] ;  /* 0x0001810000047ab9 */ /* 0x000fe40000000800 */
[--C-:B------:R-:W-:Y:S01]  /*2840*/  FFMA R44, R44, UR4, -R0.reuse ;  /* 0x000000042c2c7c23 */ /* 0x100fe20008000800 */
[----:B------:R-:W-:Y:S01]  /*2850*/  ULDC UR4, c[0x0][0x604] ;  /* 0x0001810000047ab9 */ /* 0x000fe20000000800 */
[----:B------:R-:W-:Y:S01]  /*2860*/  @!P4 FMUL R25, R25, 0.5 ;  /* 0x3f0000001919c820 */ /* 0x000fe20000400000 */
[----:B------:R-:W2:Y:S01]  /*2870*/  MUFU.EX2 R24, R24 ;  /* 0x0000001800187308 */ /* 0x000ea20000000800 */
[----:B---3--:R-:W-:Y:S01]  /*2880*/  @!P6 FMUL R51, R51, R51 ;  /* 0x000000333333e220 */ /* 0x008fe20000400000 */
[----:B------:R-:W-:Y:S01]  /*2890*/  FSETP.GEU.AND P6, PT, R28, -126, PT ;  /* 0xc2fc00001c00780b */ /* 0x000fe20003fce000 */
[--C-:B------:R-:W-:Y:S01]  /*28a0*/  FFMA R45, R45, UR4, -R0.reuse ;  /* 0x000000042d2d7c23 */ /* 0x100fe20008000800 */
[----:B------:R-:W-:Y:S01]  /*28b0*/  ULDC UR4, c[0x0][0x604] ;  /* 0x0001810000047ab9 */ /* 0x000fe20000000800 */
[----:B------:R-:W-:Y:S01]  /*28c0*/  FADD R26, R56, R51 ;  /* 0x00000033381a7221 */ /* 0x000fe20000000000 */
[----:B------:R-:W-:Y:S01]  /*28d0*/  FFMA R48, R48, UR4, -R0 ;  /* 0x0000000430307c23 */ /* 0x000fe20008000800 */
[----:B------:R-:W-:Y:S01]  /*28e0*/  @!P5 FMUL R29, R29, 0.5 ;  /* 0x3f0000001d1dd820 */ /* 0x000fe20000400000 */
[----:B------:R3:W4:Y:S01]  /*28f0*/  MUFU.EX2 R15, R25 ;  /* 0x00000019000f7308 */ /* 0x0007220000000800 */
[----:B-1----:R-:W-:Y:S01]  /*2900*/  @!P2 FMUL R168, R168, R168 ;  /* 0x000000a8a8a8a220 */ /* 0x002fe20000400000 */
[----:B------:R-:W-:Y:S01]  /*2910*/  FSETP.GEU.AND P2, PT, R33, -126, PT ;  /* 0xc2fc00002100780b */ /* 0x000fe20003f4e000 */
[----:B------:R-:W-:-:S02]  /*2920*/  ULDC UR4, c[0x0][0x604] ;  /* 0x0001810000047ab9 */ /* 0x000fc40000000800 */
[----:B------:R-:W-:Y:S02]  /*2930*/  FFMA R0, R53, UR4, -R0 ;  /* 0x0000000435007c23 */ /* 0x000fe40008000800 */
[----:B------:R-:W-:Y:S01]  /*2940*/  @!P6 FMUL R28, R28, 0.5 ;  /* 0x3f0000001c1ce820 */ /* 0x000fe20000400000 */
[----:B------:R1:W5:Y:S01]  /*2950*/  MUFU.EX2 R17, R29 ;  /* 0x0000001d00117308 */ /* 0x0003620000000800 */
[----:B--2---:R-:W-:Y:S01]  /*2960*/  @!P1 FMUL R24, R24, R24 ;  /* 0x0000001818189220 */ /* 0x004fe20000400000 */
[----:B------:R-:W-:Y:S01]  /*2970*/  FSETP.GEU.AND P1, PT, R36, -126, PT ;  /* 0xc2fc00002400780b */ /* 0x000fe20003f2e000 */
[----:B---3--:R-:W-:-:S04]  /*2980*/  FADD R25, R31, R46 ;  /* 0x0000002e1f197221 */ /* 0x008fc80000000000 */
[----:B------:R-:W-:Y:S01]  /*2990*/  @!P2 FMUL R33, R33, 0.5 ;  /* 0x3f0000002121a820 */ /* 0x000fe20000400000 */
[----:B------:R-:W2:Y:S01]  /*29a0*/  MUFU.EX2 R32, R32 ;  /* 0x0000002000207308 */ /* 0x000ea20000000800 */
[----:B----4-:R-:W-:Y:S01]  /*29b0*/  @!P4 FMUL R15, R15, R15 ;  /* 0x0000000f0f0fc220 */ /* 0x010fe20000400000 */
[----:B------:R-:W-:Y:S01]  /*29c0*/  FSETP.GEU.AND P4, PT, R37, -126, PT ;  /* 0xc2fc00002500780b */ /* 0x000fe20003f8e000 */
[----:B-1----:R-:W-:-:S04]  /*29d0*/  FADD R29, R22, R47 ;  /* 0x0000002f161d7221 */ /* 0x002fc80000000000 */
[----:B------:R-:W-:Y:S01]  /*29e0*/  @!P1 FMUL R36, R36, 0.5 ;  /* 0x3f00000024249820 */ /* 0x000fe20000400000 */
[----:B------:R-:W1:Y:S01]  /*29f0*/  MUFU.EX2 R38, R28 ;  /* 0x0000001c00267308 */ /* 0x000e620000000800 */
[----:B-----5:R-:W-:Y:S01]  /*2a00*/  @!P5 FMUL R17, R17, R17 ;  /* 0x000000111111d220 */ /* 0x020fe20000400000 */
[----:B------:R-:W-:-:S05]  /*2a10*/  FSETP.GEU.AND P5, PT, R41, -126, PT ;  /* 0xc2fc00002900780b */ /* 0x000fca0003fae000 */
[----:B------:R-:W-:Y:S01]  /*2a20*/  @!P4 FMUL R37, R37, 0.5 ;  /* 0x3f0000002525c820 */ /* 0x000fe20000400000 */
[----:B------:R3:W4:Y:S01]  /*2a30*/  MUFU.EX2 R19, R33 ;  /* 0x0000002100137308 */ /* 0x0007220000000800 */
[----:B--2---:R-:W-:Y:S01]  /*2a40*/  @!P3 FMUL R32, R32, R32 ;  /* 0x000000202020b220 */ /* 0x004fe20000400000 */
[----:B------:R-:W-:-:S05]  /*2a50*/  FSETP.GEU.AND P3, PT, R49, -126, PT ;  /* 0xc2fc00003100780b */ /* 0x000fca0003f6e000 */
[----:B------:R-:W-:Y:S01]  /*2a60*/  @!P5 FMUL R41, R41, 0.5 ;  /* 0x3f0000002929d820 */ /* 0x000fe20000400000 */
[----:B------:R-:W2:Y:S01]  /*2a70*/  MUFU.EX2 R34, R36 ;  /* 0x0000002400227308 */ /* 0x000ea20000000800 */
[----:B-1----:R-:W-:Y:S01]  /*2a80*/  @!P6 FMUL R38, R38, R38 ;  /* 0x000000262626e220 */ /* 0x002fe20000400000 */
[----:B------:R-:W-:Y:S01]  /*2a90*/  FSETP.GEU.AND P6, PT, R40, -126, PT ;  /* 0xc2fc00002800780b */ /* 0x000fe20003fce000 */
[----:B---3--:R-:W-:-:S04]  /*2aa0*/  FADD R33, R35, R50 ;  /* 0x0000003223217221 */ /* 0x008fc80000000000 */
[----:B------:R-:W-:Y:S01]  /*2ab0*/  @!P3 FMUL R49, R49, 0.5 ;  /* 0x3f0000003131b820 */ /* 0x000fe20000400000 */
[----:B------:R1:W3:Y:S01]  /*2ac0*/  MUFU.EX2 R21, R37 ;  /* 0x0000002500157308 */ /* 0x0002e20000000800 */
[----:B----4-:R-:W-:Y:S01]  /*2ad0*/  @!P2 FMUL R19, R19, R19 ;  /* 0x000000131313a220 */ /* 0x010fe20000400000 */
[----:B------:R-:W-:-:S05]  /*2ae0*/  FSETP.GEU.AND P2, PT, R44, -126, PT ;  /* 0xc2fc00002c00780b */ /* 0x000fca0003f4e000 */
[----:B------:R-:W-:Y:S01]  /*2af0*/  @!P6 FMUL R40, R40, 0.5 ;  /* 0x3f0000002828e820 */ /* 0x000fe20000400000 */
[----:B------:R-:W4:Y:S01]  /*2b00*/  MUFU.EX2 R28, R41 ;  /* 0x00000029001c7308 */ /* 0x000f220000000800 */
[----:B--2---:R-:W-:Y:S01]  /*2b10*/  @!P1 FMUL R34, R34, R34 ;  /* 0x0000002222229220 */ /* 0x004fe20000400000 */
[----:B------:R-:W-:Y:S01]  /*2b20*/  FSETP.GEU.AND P1, PT, R45, -126, PT ;  /* 0xc2fc00002d00780b */ /* 0x000fe20003f2e000 */
[----:B-1----:R-:W-:-:S04]  /*2b30*/  FADD R37, R3, R26 ;  /* 0x0000001a03257221 */ /* 0x002fc80000000000 */
[----:B------:R-:W-:Y:S01]  /*2b40*/  @!P2 FMUL R44, R44, 0.5 ;  /* 0x3f0000002c2ca820 */ /* 0x000fe20000400000 */
[----:B------:R-:W1:Y:S01]  /*2b50*/  MUFU.EX2 R18, R49 ;  /* 0x0000003100127308 */ /* 0x000e620000000800 */
[----:B---3--:R-:W-:Y:S01]  /*2b60*/  @!P4 FMUL R21, R21, R21 ;  /* 0x000000151515c220 */ /* 0x008fe20000400000 */
[----:B------:R-:W-:-:S05]  /*2b70*/  FSETP.GEU.AND P4, PT, R48, -126, PT ;  /* 0xc2fc00003000780b */ /* 0x000fca0003f8e000 */
[----:B------:R-:W-:Y:S01]  /*2b80*/  @!P1 FMUL R45, R45, 0.5 ;  /* 0x3f0000002d2d9820 */ /* 0x000fe20000400000 */
[----:B------:R2:W3:Y:S01]  /*2b90*/  MUFU.EX2 R23, R40 ;  /* 0x0000002800177308 */ /* 0x0004e20000000800 */
[----:B----4-:R-:W-:Y:S01]  /*2ba0*/  @!P5 FMUL R28, R28, R28 ;  /* 0x0000001c1c1cd220 */ /* 0x010fe20000400000 */
[----:B------:R-:W-:-:S03]  /*2bb0*/  FSETP.GEU.AND P5, PT, R52, -126, PT ;  /* 0xc2fc00003400780b */ /* 0x000fc60003fae000 */
[----:B------:R-:W-:Y:S02]  /*2bc0*/  FADD R3, R15, R28 ;  /* 0x0000001c0f037221 */ /* 0x000fe40000000000 */
[----:B------:R-:W-:Y:S01]  /*2bd0*/  @!P4 FMUL R48, R48, 0.5 ;  /* 0x3f0000003030c820 */ /* 0x000fe20000400000 */
[----:B------:R4:W5:Y:S01]  /*2be0*/  MUFU.EX2 R27, R44 ;  /* 0x0000002c001b7308 */ /* 0x0009620000000800 */
[----:B-1----:R-:W-:Y:S01]  /*2bf0*/  @!P3 FMUL R18, R18, R18 ;  /* 0x000000121212b220 */ /* 0x002fe20000400000 */
[----:B------:R-:W-:Y:S01]  /*2c00*/  FSETP.GEU.AND P3, PT, R0, -126, PT ;  /* 0xc2fc00000000780b */ /* 0x000fe20003f6e000 */
[----:B--2---:R-:W-:Y:S02]  /*2c10*/  FADD R40, R57, R54 ;  /* 0x0000003639287221 */ /* 0x004fe40000000000 */
[----:B------:R-:W-:Y:S02]  /*2c20*/  FADD R36, R19, R18 ;  /* 0x0000001213247221 */ /* 0x000fe40000000000 */
[----:B------:R-:W-:Y:S01]  /*2c30*/  @!P5 FMUL R52, R52, 0.5 ;  /* 0x3f0000003434d820 */ /* 0x000fe20000400000 */
[----:B------:R-:W1:Y:S01]  /*2c40*/  MUFU.EX2 R30, R45 ;  /* 0x0000002d001e7308 */ /* 0x000e620000000800 */
[----:B----4-:R-:W-:Y:S01]  /*2c50*/  FADD R44, R42, R55 ;  /* 0x000000372a2c7221 */ /* 0x010fe20000000000 */
[----:B---3--:R-:W-:Y:S01]  /*2c60*/  @!P6 FMUL R23, R23, R23 ;  /* 0x000000171717e220 */ /* 0x008fe20000400000 */
[----:B------:R-:W-:-:S02]  /*2c70*/  FADD R39, R25, R40 ;  /* 0x0000002819277221 */ /* 0x000fc40000000000 */
[----:B------:R-:W-:Y:S02]  /*2c80*/  FADD R44, R29, R44 ;  /* 0x0000002c1d2c7221 */ /* 0x000fe40000000000 */
[----:B------:R-:W-:Y:S01]  /*2c90*/  @!P3 FMUL R0, R0, 0.5 ;  /* 0x3f0000000000b820 */ /* 0x000fe20000400000 */
[----:B------:R2:W3:Y:S01]  /*2ca0*/  MUFU.EX2 R41, R48 ;  /* 0x0000003000297308 */ /* 0x0004e20000000800 */
[----:B-----5:R-:W-:Y:S01]  /*2cb0*/  @!P2 FMUL R27, R27, R27 ;  /* 0x0000001b1b1ba220 */ /* 0x020fe20000400000 */
[----:B------:R-:W-:Y:S01]  /*2cc0*/  FADD R37, R37, R44 ;  /* 0x0000002c25257221 */ /* 0x000fe20000000000 */
[----:B------:R-:W-:-:S05]  /*2cd0*/  F2FP.BF16.F32.PACK_AB R28, R28, R23 ;  /* 0x000000171c1c723e */ /* 0x000fca00000010ff */
[----:B------:R-:W4:Y:S01]  /*2ce0*/  MUFU.EX2 R43, R52 ;  /* 0x00000034002b7308 */ /* 0x000f220000000800 */
[----:B--2---:R-:W-:Y:S01]  /*2cf0*/  FADD R48, R59, R168 ;  /* 0x000000a83b307221 */ /* 0x004fe20000000000 */
[----:B-1----:R-:W-:-:S03]  /*2d00*/  @!P1 FMUL R30, R30, R30 ;  /* 0x0000001e1e1e9220 */ /* 0x002fc60000400000 */
[----:B------:R-:W-:Y:S01]  /*2d10*/  FADD R48, R33, R48 ;  /* 0x0000003021307221 */ /* 0x000fe20000000000 */
[----:B------:R-:W-:Y:S01]  /*2d20*/  FADD R33, R3, R36 ;  /* 0x0000002403217221 */ /* 0x000fe20000000000 */
[----:B------:R-:W-:Y:S01]  /*2d30*/  FADD R25, R17, R30 ;  /* 0x0000001e11197221 */ /* 0x000fe20000000000 */
[----:B------:R1:W2:Y:S01]  /*2d40*/  MUFU.EX2 R26, R0 ;  /* 0x00000000001a7308 */ /* 0x0002a20000000800 */
[----:B---3--:R-:W-:Y:S01]  /*2d50*/  @!P4 FMUL R41, R41, R41 ;  /* 0x000000292929c220 */ /* 0x008fe20000400000 */
[----:B------:R-:W-:Y:S01]  /*2d60*/  FADD R3, R38, R27 ;  /* 0x0000001b26037221 */ /* 0x000fe20000000000 */
[----:B------:R-:W-:Y:S01]  /*2d70*/  FADD R48, R39, R48 ;  /* 0x0000003027307221 */ /* 0x000fe20000000000 */
[----:B------:R-:W-:Y:S01]  /*2d80*/  F2FP.BF16.F32.PACK_AB R39, R35, R22 ;  /* 0x000000162327723e */ /* 0x000fe200000010ff */
[----:B------:R-:W-:Y:S01]  /*2d90*/  FADD R29, R32, R41 ;  /* 0x00000029201d7221 */ /* 0x000fe20000000000 */
[----:B------:R-:W-:Y:S02]  /*2da0*/  F2FP.BF16.F32.PACK_AB R35, R59, R42 ;  /* 0x0000002a3b23723e */ /* 0x000fe400000010ff */
[----:B------:R-:W-:Y:S01]  /*2db0*/  F2FP.BF16.F32.PACK_AB R38, R17, R38 ;  /* 0x000000261126723e */ /* 0x000fe200000010ff */
[----:B----4-:R-:W-:Y:S01]  /*2dc0*/  @!P5 FMUL R43, R43, R43 ;  /* 0x0000002b2b2bd220 */ /* 0x010fe20000400000 */
[----:B-1----:R-:W-:Y:S01]  /*2dd0*/  FADD R0, R24, R23 ;  /* 0x0000001718007221 */ /* 0x002fe20000000000 */
[----:B------:R-:W-:-:S02]  /*2de0*/  F2FP.BF16.F32.PACK_AB R32, R19, R32 ;  /* 0x000000201320723e */ /* 0x000fc400000010ff */
[----:B------:R-:W-:Y:S01]  /*2df0*/  FADD R36, R34, R43 ;  /* 0x0000002b22247221 */ /* 0x000fe20000000000 */
[----:B------:R-:W-:Y:S01]  /*2e00*/  FADD R0, R0, R29 ;  /* 0x0000001d00007221 */ /* 0x000fe20000000000 */
[----:B------:R-:W-:Y:S01]  /*2e10*/  F2FP.BF16.F32.PACK_AB R29, R46, R61 ;  /* 0x0000003d2e1d723e */ /* 0x000fe200000010ff */
[----:B--2---:R-:W-:Y:S01]  /*2e20*/  @!P3 FMUL R26, R26, R26 ;  /* 0x0000001a1a1ab220 */ /* 0x004fe20000400000 */
[----:B------:R-:W-:Y:S01]  /*2e30*/  FADD R3, R3, R36 ;  /* 0x0000002403037221 */ /* 0x000fe20000000000 */
[----:B------:R-:W-:Y:S02]  /*2e40*/  F2FP.BF16.F32.PACK_AB R36, R15, R24 ;  /* 0x000000180f24723e */ /* 0x000fe400000010ff */
[----:B------:R-:W-:Y:S01]  /*2e50*/  FADD R40, R21, R26 ;  /* 0x0000001a15287221 */ /* 0x000fe20000000000 */
[----:B------:R-:W-:Y:S01]  /*2e60*/  FADD R3, R0, R3 ;  /* 0x0000000300037221 */ /* 0x000fe20000000000 */
[----:B------:R-:W-:Y:S01]  /*2e70*/  FADD R0, R37, R48 ;  /* 0x0000003025007221 */ /* 0x000fe20000000000 */
[----:B------:R-:W-:Y:S01]  /*2e80*/  F2FP.BF16.F32.PACK_AB R37, R31, R20 ;  /* 0x000000141f25723e */ /* 0x000fe200000010ff */
[----:B------:R-:W-:Y:S01]  /*2e90*/  FADD R40, R25, R40 ;  /* 0x0000002819287221 */ /* 0x000fe20000000000 */
[----:B------:R-:W-:-:S02]  /*2ea0*/  MOV R25, UR10 ;  /* 0x0000000a00197c02 */ /* 0x000fc40008000f00 */
[----:B------:R-:W-:Y:S01]  /*2eb0*/  F2FP.BF16.F32.PACK_AB R31, R50, R47 ;  /* 0x0000002f321f723e */ /* 0x000fe200000010ff */
[----:B------:R-:W-:Y:S01]  /*2ec0*/  FADD R40, R33, R40 ;  /* 0x0000002821287221 */ /* 0x000fe20000000000 */
[----:B------:R1:W-:Y:S01]  /*2ed0*/  SYNCS.ARRIVE.TRANS64.A1T0 RZ, [R25+UR14], RZ ;  /* 0x000000ff19ff79a7 */ /* 0x0003e2000810000e */
[----:B------:R-:W-:Y:S02]  /*2ee0*/  F2FP.BF16.F32.PACK_AB R33, R57, R56 ;  /* 0x000000383921723e */ /* 0x000fe400000010ff */
[----:B------:R-:W-:Y:S01]  /*2ef0*/  FADD R3, R3, R40 ;  /* 0x0000002803037221 */ /* 0x000fe20000000000 */
[----:B------:R-:W-:Y:S02]  /*2f00*/  F2FP.BF16.F32.PACK_AB R34, R21, R34 ;  /* 0x000000221522723e */ /* 0x000fe400000010ff */
[----:B------:R-:W-:Y:S02]  /*2f10*/  F2FP.BF16.F32.PACK_AB R30, R30, R27 ;  /* 0x0000001b1e1e723e */ /* 0x000fe400000010ff */
[----:B-1----:R-:W-:-:S02]  /*2f20*/  F2FP.BF16.F32.PACK_AB R25, R54, R51 ;  /* 0x000000333619723e */ /* 0x002fc400000010ff */
[----:B------:R-:W-:Y:S02]  /*2f30*/  F2FP.BF16.F32.PACK_AB R24, R18, R41 ;  /* 0x000000291218723e */ /* 0x000fe400000010ff */
[----:B------:R-:W-:Y:S01]  /*2f40*/  F2FP.BF16.F32.PACK_AB R26, R26, R43 ;  /* 0x0000002b1a1a723e */ /* 0x000fe200000010ff */
[----:B------:R-:W-:Y:S06]  /*2f50*/  @!P0 BRA `(.L_x_19) ;  /* 0x0000000000048947 */ /* 0x000fec0003800000 */
[----:B------:R-:W-:Y:S01]  /*2f60*/  BPT.TRAP 0x1 ;  /* 0x000000040000795c */ /* 0x000fe20000300000 */
.L_x_19:
[----:B------:R-:W-:-:S13]  /*2f70*/  R2UR UR4, R16 ;  /* 0x00000000100472ca */ /* 0x000fda00000e0000 */
[----:B------:R-:W1:Y:S02]  /*2f80*/  SYNCS.PHASECHK.TRANS64.TRYWAIT P1, [UR4+0x31008], R14 ;  /* 0x0310080eff0075a7 */ /* 0x000e640008020144 */
[----:B-1----:R-:W-:Y:S05]  /*2f90*/  @!P1 BRA `(.L_x_20) ;  /* 0x000000a800809947 */ /* 0x002fea0003800000 */
.L_x_114:
[----:B------:R-:W-:Y:S01]  /*2fa0*/  R2UR UR5, R12 ;  /* 0x000000000c0572ca */ /* 0x000fe200000e0000 */
[----:B------:R-:W-:Y:S01]  /*2fb0*/  WARPGROUP.ARRIVE ;  /* 0x00000000000079c5 */ /* 0x000fe20000000000 */
[----:B------:R-:W-:Y:S01]  /*2fc0*/  UMOV UR19, 0x80000020 ;  /* 0x8000002000137882 */ /* 0x000fe20000000000 */
[----:B------:R-:W-:Y:S01]  /*2fd0*/  UMOV UR7, 0x80000020 ;  /* 0x8000002000077882 */ /* 0x000fe20000000000 */
[----:B------:R-:W-:Y:S01]  /*2fe0*/  UMOV UR11, 0x80000020 ;  /* 0x80000020000b7882 */ /* 0x000fe20000000000 */
[----:B------:R-:W-:-:S08]  /*2ff0*/  F2FP.BF16.F32.PACK_AB R27, R168, R55 ;  /* 0x00000037a81b723e */ /* 0x000fd000000010ff */
[----:B------:R-:W-:Y:S02]  /*3000*/  UIADD3 UR4, UR5, 0x700, URZ ;  /* 0x0000070005047890 */ /* 0x000fe4000fffe03f */
[----:B------:R-:W-:Y:S02]  /*3010*/  UIADD3 UR6, UR5, 0x800, URZ ;  /* 0x0000080005067890 */ /* 0x000fe4000fffe03f */
[----:B------:R-:W-:Y:S02]  /*3020*/  UIADD3 UR10, UR5, 0x900, URZ ;  /* 0x00000900050a7890 */ /* 0x000fe4000fffe03f */
[----:B------:R-:W-:Y:S01]  /*3030*/  UIADD3 UR14, UR5, 0xa00, URZ ;  /* 0x00000a00050e7890 */ /* 0x000fe2000fffe03f */
[----:B------:R-:W-:Y:S01]  /*3040*/  UMOV UR18, UR4 ;  /* 0x0000000400127c82 */ /* 0x000fe20008000000 */
[----:B------:R-:W-:Y:S01]  /*3050*/  UIADD3 UR4, UR5, 0xb00, URZ ;  /* 0x00000b0005047890 */ /* 0x000fe2000fffe03f */
[----:B------:R-:W-:Y:S01]  /*3060*/  HGMMA.64x32x16.F32.BF16 R152, R36, gdesc[UR16].tnspB, RZ, !UPT, gsb0 ;  /* 0x4060001024987df0 */ /* 0x000fe2000c0018ff */
[----:B------:R-:W-:-:S03]  /*3070*/  UMOV UR19, 0x80000020 ;  /* 0x8000002000137882 */ /* 0x000fc60000000000 */
[----:B------:R-:W-:Y:S01]  /*3080*/  UMOV UR18, UR14 ;  /* 0x0000000e00127c82 */ /* 0x000fe20008000000 */
[----:B------:R-:W-:Y:S01]  /*3090*/  UIADD3 UR14, UR5, 0xa40, URZ ;  /* 0x00000a40050e7890 */ /* 0x000fe2000fffe03f */
[----:B------:R-:W-:Y:S02]  /*30a0*/  WARPGROUP.DEPBAR.LE gsb0, 0x0 ;  /* 0x00008000000079c5 */ /* 0x000fe40000010000 */
[----:B------:R-:W-:-:S06]  /*30b0*/  WARPGROUP.ARRIVE ;  /* 0x00000000000079c5 */ /* 0x000fcc0000000000 */
[----:B------:R-:W-:Y:S01]  /*30c0*/  HGMMA.64x32x16.F32.BF16 R136, R36, gdesc[UR4].tnspB, RZ, !UPT, gsb0 ;  /* 0x4060000424887df0 */ /* 0x000fe2000c0018ff */
[----:B------:R-:W-:Y:S01]  /*30d0*/  UIADD3 UR6, UR5, 0xc00, URZ ;  /* 0x00000c0005067890 */ /* 0x000fe2000fffe03f */
[----:B------:R-:W-:Y:S01]  /*30e0*/  UMOV UR7, 0x80000020 ;  /* 0x8000002000077882 */ /* 0x000fe20000000000 */
        /* <DEDUP_REMOVED lines=8> */
[----:B------:R-:W-:Y:S01]  /*3170*/  UMOV UR18, UR4 ;  /* 0x0000000400127c82 */ /* 0x000fe20008000000 */
[----:B------:R-:W-:Y:S01]  /*3180*/  UMOV UR19, 0x80000020 ;  /* 0x8000002000137882 */ /* 0x000fe20000000000 */
[----:B------:R-:W-:Y:S01]  /*3190*/  UIADD3 UR4, UR5, 0x740, URZ ;  /* 0x0000074005047890 */ /* 0x000fe2000fffe03f */
        /* <DEDUP_REMOVED lines=18> */
[----:B------:R-:W-:Y:S01]  /*32c0*/  HGMMA.64x32x16.F32.BF16 R152, R32, gdesc[UR16].tnspB, R152, gsb0 ;  /* 0x4060001020987df0 */ /* 0x000fe20008001898 */
[----:B------:R-:W-:Y:S01]  /*32d0*/  UMOV UR18, UR14 ;  /* 0x0000000e00127c82 */ /* 0x000fe20008000000 */
[----:B------:R-:W-:Y:S01]  /*32e0*/  UMOV UR19, 0x80000020 ;  /* 0x8000002000137882 */ /* 0x000fe20000000000 */
[----:B------:R-:W-:Y:S01]  /*32f0*/  UIADD3 UR14, UR5, 0xa80, URZ ;  /* 0x00000a80050e7890 */ /* 0x000fe2000fffe03f */
[----:B------:R-:W-:Y:S02]  /*3300*/  WARPGROUP.DEPBAR.LE gsb0, 0x0 ;  /* 0x00008000000079c5 */ /* 0x000fe40000010000 */
[----:B------:R-:W-:-:S06]  /*3310*/  WARPGROUP.ARRIVE ;  /* 0x00000000000079c5 */ /* 0x000fcc0000000000 */
[----:B------:R-:W-:Y:S01]  /*3320*/  HGMMA.64x32x16.F32.BF16 R136, R32, gdesc[UR4].tnspB, R136, gsb0 ;  /* 0x4060000420887df0 */ /* 0x000fe20008001888 */
[----:B------:R-:W-:Y:S01]  /*3330*/  UIADD3 UR6, UR5, 0xc40, URZ ;  /* 0x00000c4005067890 */ /* 0x000fe2000fffe03f */
[----:B------:R-:W-:Y:S01]  /*3340*/  UMOV UR7, 0x80000020 ;  /* 0x8000002000077882 */ /* 0x000fe20000000000 */
        /* <DEDUP_REMOVED lines=87> */
[----:B------:R-:W-:Y:S03]  /*38c0*/  HGMMA.64x32x16.F32.BF16 R88, R24, gdesc[UR16].tnspB, R88, gsb0 ;  /* 0x4060001018587df0 */ /* 0x000fe60008001858 */
[----:B------:R-:W-:Y:S02]  /*38d0*/  WARPGROUP.DEPBAR.LE gsb0, 0x0 ;  /* 0x00008000000079c5 */ /* 0x000fe40000010000 */
[----:B------:R-:W-:-:S06]  /*38e0*/  WARPGROUP.ARRIVE ;  /* 0x00000000000079c5 */ /* 0x000fcc0000000000 */
[----:B------:R-:W-:Y:S03]  /*38f0*/  HGMMA.64x32x16.F32.BF16 R72, R24, gdesc[UR4].tnspB, R72, gsb0 ;  /* 0x4060000418487df0 */ /* 0x000fe60008001848 */
[----:B------:R-:W-:Y:S02]  /*3900*/  WARPGROUP.DEPBAR.LE gsb0, 0x0 ;  /* 0x00008000000079c5 */ /* 0x000fe40000010000 */
[----:B------:R-:W-:-:S06]  /*3910*/  WARPGROUP.ARRIVE ;  /* 0x00000000000079c5 */ /* 0x000fcc0000000000 */
[----:B------:R-:W-:Y:S03]  /*3920*/  HGMMA.64x32x16.F32.BF16 R56, R24, gdesc[UR8].tnspB, R56, gsb0 ;  /* 0x4060000818387df0 */ /* 0x000fe60008001838 */
[----:B------:R-:W-:Y:S02]  /*3930*/  WARPGROUP.DEPBAR.LE gsb0, 0x0 ;  /* 0x00008000000079c5 */ /* 0x000fe40000010000 */
[----:B------:R-:W-:Y:S05]  /*3940*/  @!P0 BRA `(.L_x_21) ;  /* 0x0000000000048947 */ /* 0x000fea0003800000 */
[----:B------:R-:W-:Y:S01]  /*3950*/  BPT.TRAP 0x1 ;  /* 0x000000040000795c */ /* 0x000fe20000300000 */
.L_x_21:
[----:B------:R-:W-:Y:S01]  /*3960*/  R2UR UR4, R16 ;  /* 0x00000000100472ca */ /* 0x000fe200000e0000 */
[----:B------:R-:W-:Y:S01]  /*3970*/  UISETP.GT.U32.AND UP0, UPT, UR15, 0x1, UPT ;  /* 0x000000010f00788c */ /* 0x000fe2000bf04070 */
[----:B-1----:R-:W-:-:S05]  /*3980*/  MOV R14, RZ ;  /* 0x000000ff000e7202 */ /* 0x002fca0000000f00 */
[----:B------:R-:W-:-:S06]  /*3990*/  PLOP3.LUT P1, PT, PT, PT, UP0, 0x80, 0x0 ;  /* 0x000000000000781c */ /* 0x000fcc0003f2f008 */
[----:B------:R-:W-:-:S04]  /*39a0*/  UIADD3 UR4, UR4, 0x31028, URZ ;  /* 0x0003102804047890 */ /* 0x000fc8000fffe03f */
[----:B------:R-:W-:-:S09]  /*39b0*/  UPRMT UR4, URZ, 0x654, UR4 ;  /* 0x000006543f047896 */ /* 0x000fd20008000004 */
[----:B------:R-:W-:Y:S01]  /*39c0*/  SYNCS.ARRIVE.TRANS64.RED.A1T0 RZ, [UR4], RZ ;  /* 0x000000ffffff79a7 */ /* 0x000fe20008100404 */
[----:B------:R-:W-:Y:S05]  /*39d0*/  @P1 BRA `(.L_x_22) ;  /* 0x0000000000041947 */ /* 0x000fea0003800000 */
[----:B------:R-:W-:Y:S01]  /*39e0*/  BPT.TRAP 0x1 ;  /* 0x000000040000795c */ /* 0x000fe20000300000 */
.L_x_22:
[C---:B------:R-:W-:Y:S01]  /*39f0*/  ISETP.GE.AND P2, PT, R13.reuse, 0x81, PT ;  /* 0x000000810d00780c */ /* 0x040fe20003f46270 */
[----:B------:R-:W-:Y:S01]  /*3a00*/  UMOV UR4, 0x1 ;  /* 0x0000000100047882 */ /* 0x000fe20000000000 */
[----:B------:R-:W-:Y:S01]  /*3a10*/  IADD3 R15, R13, 0x3f, RZ ;  /* 0x0000003f0d0f7810 */ /* 0x000fe20007ffe0ff */
[----:B------:R-:W-:Y:S01]  /*3a20*/  UMOV UR60, 0x2 ;  /* 0x00000002003c7882 */ /* 0x000fe20000000000 */
[----:B------:R-:W-:Y:S02]  /*3a30*/  MOV R168, UR4 ;  /* 0x0000000400a87c02 */ /* 0x000fe40008000f00 */
[----:B------:R-:W-:Y:S02]  /*3a40*/  SHF.R.S32.HI R18, RZ, 0x1f, R15 ;  /* 0x0000001fff127819 */ /* 0x000fe4000001140f */
[----:B------:R-:W-:Y:S02]  /*3a50*/  IADD3 R5, R5, 0x40, RZ ;  /* 0x0000004005057810 */ /* 0x000fe40007ffe0ff */
[----:B------:R-:W-:-:S04]  /*3a60*/  LEA.HI R18, R18, R15, RZ, 0x6 ;  /* 0x0000000f12127211 */ /* 0x000fc800078f30ff */
[----:B------:R-:W-:Y:S01]  /*3a70*/  LEA.HI.SX32 R13, R18, 0xffffffff, 0x1a ;  /* 0xffffffff120d7811 */ /* 0x000fe200078fd2ff */
[----:B------:R-:W-:Y:S06]  /*3a80*/  @!P2 BRA `(.L_x_23) ;  /* 0x00000028006ca947 */ /* 0x000fec0003800000 */
[----:B------:R-:W-:Y:S01]  /*3a90*/  UMOV UR5, 0x1 ;  /* 0x0000000100057882 */ /* 0x000fe20000000000 */
[----:B------:R-:W-:Y:S01]  /*3aa0*/  MOV R17, R6 ;  /* 0x0000000600117202 */ /* 0x000fe20000000f00 */
[----:B------:R-:W-:Y:S01]  /*3ab0*/  UMOV UR60, 0x2 ;  /* 0x00000002003c7882 */ /* 0x000fe20000000000 */
[----:B------:R-:W-:Y:S01]  /*3ac0*/  MOV R15, R4 ;  /* 0x00000004000f7202 */ /* 0x000fe20000000f00 */
[----:B------:R-:W-:Y:S01]  /*3ad0*/  ULDC UR4, c[0x0][0x604] ;  /* 0x0001810000047ab9 */ /* 0x000fe20000000800 */
[----:B------:R-:W-:Y:S02]  /*3ae0*/  MOV R14, RZ ;  /* 0x000000ff000e7202 */ /* 0x000fe40000000f00 */
[----:B------:R-:W-:-:S07]  /*3af0*/  MOV R168, UR5 ;  /* 0x0000000500a87c02 */ /* 0x000fce0008000f00 */
.L_x_34:
[----:B------:R-:W-:-:S13]  /*3b00*/  PLOP3.LUT P3, PT, PT, PT, UP1, 0x80, 0x0 ;  /* 0x000000000000781c */ /* 0x000fda0003f6f018 */
[----:B------:R-:W-:Y:S05]  /*3b10*/  @!P3 BRA `(.L_x_24) ;  /* 0x000000000004b947 */ /* 0x000fea0003800000 */
[----:B------:R-:W-:Y:S01]  /*3b20*/  BPT.TRAP 0x1 ;  /* 0x000000040000795c */ /* 0x000fe20000300000 */
.L_x_24:
[----:B------:R-:W-:Y:S02]  /*3b30*/  R2UR UR5, R16 ;  /* 0x00000000100572ca */ /* 0x000fe400000e0000 */
[----:B------:R-:W-:-:S11]  /*3b40*/  SHF.L.U32 R4, R14, 0x1f, RZ ;  /* 0x0000001f0e047819 */ /* 0x000fd600000006ff */
[----:B------:R-:W-:-:S09]  /*3b50*/  ULEA UR5, UR60, UR5, 0x3 ;  /* 0x000000053c057291 */ /* 0x000fd2000f8e183f */
[----:B------:R-:W1:Y:S02]  /*3b60*/  SYNCS.PHASECHK.TRANS64.TRYWAIT P2, [UR5+0x31000], R4 ;  /* 0x03100004ff0075a7 */ /* 0x000e640008040145 */
[----:B-1----:R-:W-:Y:S05]  /*3b70*/  @!P2 BRA `(.L_x_25) ;  /* 0x0000009c00a4a947 */ /* 0x002fea0003800000 */
.L_x_115:
        /* <DEDUP_REMOVED lines=13> */
[----:B------:R-:W-:Y:S01]  /*3c50*/  UIMAD UR5, UR60, 0x700, UR5 ;  /* 0x000007003c0578a4 */ /* 0x000fe2000f8e0205 */
[----:B-1----:R-:W-:Y:S01]  /*3c60*/  MOV R4, UR57 ;  /* 0x0000003900047c02 */ /* 0x002fe20008000f00 */
[----:B------:R-:W-:Y:S01]  /*3c70*/  UMOV UR51, 0x80000020 ;  /* 0x8000002000337882 */ /* 0x000fe20000000000 */
[----:B------:R-:W-:Y:S01]  /*3c80*/  UMOV UR55, 0x80000020 ;  /* 0x8000002000377882 */ /* 0x000fe20000000000 */
[----:B------:R-:W-:Y:S01]  /*3c90*/  UIADD3 UR10, UR5, 0x2, URZ ;  /* 0x00000002050a7890 */ /* 0x000fe2000fffe03f */
[----:B------:R-:W-:Y:S01]  /*3ca0*/  MOV R6, UR56 ;  /* 0x0000003800067c02 */ /* 0x000fe20008000f00 */
[----:B------:R-:W-:-:S02]  /*3cb0*/  UIADD3 UR14, UR5, 0x100, URZ ;  /* 0x00000100050e7890 */ /* 0x000fc4000fffe03f */
[----:B------:R-:W-:Y:S01]  /*3cc0*/  UMOV UR58, UR5 ;  /* 0x00000005003a7c82 */ /* 0x000fe20008000000 */
[----:B------:R-:W-:Y:S01]  /*3cd0*/  UIADD3 UR18, UR5, 0x102, URZ ;  /* 0x0000010205127890 */ /* 0x000fe2000fffe03f */
[----:B------:R-:W-:Y:S01]  /*3ce0*/  HGMMA.64x64x16.F32.BF16 R24, gdesc[UR56], RZ, !UPT, gsb0 ;  /* 0x00e00000381879f0 */ /* 0x000fe2000c0018ff */
[----:B------:R-:W-:Y:S01]  /*3cf0*/  UIADD3 UR22, UR5, 0x200, URZ ;  /* 0x0000020005167890 */ /* 0x000fe2000fffe03f */
[----:B------:R-:W-:Y:S01]  /*3d00*/  R2UR UR56, R8 ;  /* 0x00000000083872ca */ /* 0x000fe200000e0000 */
[----:B------:R-:W-:Y:S01]  /*3d10*/  UIADD3 UR26, UR5, 0x202, URZ ;  /* 0x00000202051a7890 */ /* 0x000fe2000fffe03f */
[----:B------:R-:W-:Y:S01]  /*3d20*/  R2UR UR57, R9 ;  /* 0x00000000093972ca */ /* 0x000fe200000e0000 */
[----:B------:R-:W-:Y:S02]  /*3d30*/  UIADD3 UR30, UR5, 0x300, URZ ;  /* 0x00000300051e7890 */ /* 0x000fe4000fffe03f */
[----:B------:R-:W-:Y:S02]  /*3d40*/  UIADD3 UR34, UR5, 0x302, URZ ;  /* 0x0000030205227890 */ /* 0x000fe4000fffe03f */
[----:B------:R-:W-:-:S02]  /*3d50*/  UIADD3 UR38, UR5, 0x400, URZ ;  /* 0x0000040005267890 */ /* 0x000fc4000fffe03f */
[----:B------:R-:W-:Y:S02]  /*3d60*/  UIADD3 UR42, UR5, 0x402, URZ ;  /* 0x00000402052a7890 */ /* 0x000fe4000fffe03f */
[----:B------:R-:W-:Y:S02]  /*3d70*/  UIADD3 UR46, UR5, 0x500, URZ ;  /* 0x00000500052e7890 */ /* 0x000fe4000fffe03f */
[----:B------:R-:W-:Y:S02]  /*3d80*/  UIADD3 UR50, UR5, 0x502, URZ ;  /* 0x0000050205327890 */ /* 0x000fe4000fffe03f */
[----:B------:R-:W-:Y:S02]  /*3d90*/  UIADD3 UR54, UR5, 0x600, URZ ;  /* 0x0000060005367890 */ /* 0x000fe4000fffe03f */
[----:B------:R-:W-:Y:S01]  /*3da0*/  UIADD3 UR5, UR5, 0x602, URZ ;  /* 0x0000060205057890 */ /* 0x000fe2000fffe03f */
[----:B------:R-:W-:-:S06]  /*3db0*/  UMOV UR59, 0x80000020 ;  /* 0x80000020003b7882 */ /* 0x000fcc0000000000 */
[----:B------:R-:W-:Y:S01]  /*3dc0*/  UMOV UR58, UR5 ;  /* 0x00000005003a7c82 */ /* 0x000fe20008000000 */
[----:B------:R-:W-:-:S04]  /*3dd0*/  UIADD3 UR5, UR60, 0x1, URZ ;  /* 0x000000013c057890 */ /* 0x000fc8000fffe03f */
[----:B------:R-:W-:-:S04]  /*3de0*/  UISETP.NE.AND UP0, UPT, UR5, 0x5, UPT ;  /* 0x000000050500788c */ /* 0x000fc8000bf05270 */
[----:B------:R-:W-:Y:S02]  /*3df0*/  USEL UR6, URZ, 0x1, UP0 ;  /* 0x000000013f067887 */ /* 0x000fe40008000000 */
[----:B------:R-:W-:-:S04]  /*3e00*/  USEL UR5, UR5, URZ, UP0 ;  /* 0x0000003f05057287 */ /* 0x000fc80008000000 */
[----:B------:R-:W-:Y:S01]  /*3e10*/  LOP3.LUT R14, R14, UR6, RZ, 0x3c, !PT ;  /* 0x000000060e0e7c12 */ /* 0x000fe2000f8e3cff */
[----:B------:R-:W-:Y:S02]  /*3e20*/  WARPGROUP.DEPBAR.LE gsb0, 0x0 ;  /* 0x00008000000079c5 */ /* 0x000fe40000010000 */
[----:B------:R-:W-:-:S06]  /*3e30*/  WARPGROUP.ARRIVE ;  /* 0x00000000000079c5 */ /* 0x000fcc0000000000 */
[----:B------:R-:W-:Y:S03]  /*3e40*/  HGMMA.64x64x16.F32.BF16 R24, gdesc[UR8], R24, gsb0 ;  /* 0x00e00000081879f0 */ /* 0x000fe60008001818 */
        /* <DEDUP_REMOVED lines=35> */
[----:B------:R-:W-:Y:S01]  /*4080*/  HGMMA.64x64x16.F32.BF16 R24, gdesc[UR56], R24, gsb0 ;  /* 0x00e00000381879f0 */ /* 0x000fe20008001818 */
[----:B------:R-:W-:Y:S02]  /*4090*/  R2UR UR57, R4 ;  /* 0x00000000043972ca */ /* 0x000fe400000e0000 */
[----:B------:R-:W-:Y:S01]  /*40a0*/  R2UR UR56, R6 ;  /* 0x00000000063872ca */ /* 0x000fe200000e0000 */
[----:B------:R-:W-:Y:S02]  /*40b0*/  WARPGROUP.DEPBAR.LE gsb0, 0x0 ;  /* 0x00008000000079c5 */ /* 0x000fe40000010000 */
[----:B------:R-:W-:-:S12]  /*40c0*/  @!P3 BRA `(.L_x_26) ;  /* 0x000000000004b947 */ /* 0x000fd80003800000 */
[----:B------:R-:W-:Y:S01]  /*40d0*/  BPT.TRAP 0x1 ;  /* 0x000000040000795c */ /* 0x000fe20000300000 */
.L_x_26:
[----:B------:R-:W-:Y:S02]  /*40e0*/  FMNMX R4, R24, R17, !PT ;  /* 0x0000001118047209 */ /* 0x000fe40007800000 */
[----:B------:R-:W-:Y:S02]  /*40f0*/  FMNMX R18, R26, R15, !PT ;  /* 0x0000000f1a127209 */ /* 0x000fe40007800000 */
[----:B------:R-:W-:Y:S02]  /*4100*/  FMNMX R19, R25, R4, !PT ;  /* 0x0000000419137209 */ /* 0x000fe40007800000 */
[----:B------:R-:W-:Y:S02]  /*4110*/  FMNMX R21, R27, R18, !PT ;  /* 0x000000121b157209 */ /* 0x000fe40007800000 */
[----:B------:R-:W-:Y:S02]  /*4120*/  FMNMX R4, R28, R19, !PT ;  /* 0x000000131c047209 */ /* 0x000fe40007800000 */
[----:B------:R-:W-:-:S02]  /*4130*/  FMNMX R18, R30, R21, !PT ;  /* 0x000000151e127209 */ /* 0x000fc40007800000 */
[----:B------:R-:W-:Y:S02]  /*4140*/  FMNMX R19, R29, R4, !PT ;  /* 0x000000041d137209 */ /* 0x000fe40007800000 */
[----:B------:R-:W-:Y:S02]  /*4150*/  FMNMX R21, R31, R18, !PT ;  /* 0x000000121f157209 */ /* 0x000fe40007800000 */
[----:B------:R-:W-:Y:S02]  /*4160*/  FMNMX R4, R32, R19, !PT ;  /* 0x0000001320047209 */ /* 0x000fe40007800000 */
[----:B------:R-:W-:Y:S02]  /*4170*/  FMNMX R18, R34, R21, !PT ;  /* 0x0000001522127209 */ /* 0x000fe40007800000 */
[----:B------:R-:W-:Y:S02]  /*4180*/  FMNMX R19, R33, R4, !PT ;  /* 0x0000000421137209 */ /* 0x000fe40007800000 */
[----:B------:R-:W-:-:S02]  /*4190*/  FMNMX R21, R35, R18, !PT ;  /* 0x0000001223157209 */ /* 0x000fc40007800000 */
[----:B------:R-:W-:Y:S02]  /*41a0*/  FMNMX R4, R36, R19, !PT ;  /* 0x0000001324047209 */ /* 0x000fe40007800000 */
[----:B------:R-:W-:Y:S02]  /*41b0*/  R2UR UR6, R16 ;  /* 0x00000000100672ca */ /* 0x000fe400000e0000 */
[----:B------:R-:W-:-:S04]  /*41c0*/  FMNMX R19, R37, R4, !PT ;  /* 0x0000000425137209 */ /* 0x000fc80007800000 */
[----:B------:R-:W-:-:S04]  /*41d0*/  FMNMX R4, R40, R19, !PT ;  /* 0x0000001328047209 */ /* 0x000fc80007800000 */
[----:B------:R-:W-:-:S03]  /*41e0*/  FMNMX R19, R41, R4, !PT ;  /* 0x0000000429137209 */ /* 0x000fc60007800000 */
[----:B------:R-:W-:Y:S01]  /*41f0*/  ULEA UR6, UR5, UR6, 0x3 ;  /* 0x0000000605067291 */ /* 0x000fe2000f8e183f */
[----:B------:R-:W-:-:S04]  /*4200*/  FMNMX R4, R44, R19, !PT ;  /* 0x000000132c047209 */ /* 0x000fc80007800000 */
[----:B------:R-:W-:-:S04]  /*4210*/  FMNMX R19, R45, R4, !PT ;  /* 0x000000042d137209 */ /* 0x000fc80007800000 */
[----:B------:R-:W-:-:S04]  /*4220*/  FMNMX R4, R48, R19, !PT ;  /* 0x0000001330047209 */ /* 0x000fc80007800000 */
[----:B------:R-:W-:-:S04]  /*4230*/  FMNMX R19, R49, R4, !PT ;  /* 0x0000000431137209 */ /* 0x000fc80007800000 */
[----:B------:R-:W-:-:S04]  /*4240*/  FMNMX R4, R52, R19, !PT ;  /* 0x0000001334047209 */ /* 0x000fc80007800000 */
[----:B------:R-:W-:-:S05]  /*4250*/  FMNMX R4, R53, R4, !PT ;  /* 0x0000000435047209 */ /* 0x000fca0007800000 */
[----:B------:R-:W1:Y:S02]  /*4260*/  SHFL.BFLY PT, R19, R4, 0x1, 0x1f ;  /* 0x0c201f0004137f89 */ /* 0x000e6400000e0000 */
[----:B-1----:R-:W-:Y:S02]  /*4270*/  FMNMX R19, R4, R19, !PT ;  /* 0x0000001304137209 */ /* 0x002fe40007800000 */
[----:B------:R-:W-:-:S03]  /*4280*/  FMNMX R4, R38, R21, !PT ;  /* 0x0000001526047209 */ /* 0x000fc60007800000 */
[----:B------:R-:W1:Y:S02]  /*4290*/  SHFL.BFLY PT, R6, R19, 0x2, 0x1f ;  /* 0x0c401f0013067f89 */ /* 0x000e6400000e0000 */
[----:B-1----:R-:W-:Y:S02]  /*42a0*/  FMNMX R6, R19, R6, !PT ;  /* 0x0000000613067209 */ /* 0x002fe40007800000 */
[----:B------:R-:W-:Y:S02]  /*42b0*/  FMNMX R19, R39, R4, !PT ;  /* 0x0000000427137209 */ /* 0x000fe40007800000 */
[----:B------:R-:W-:Y:S02]  /*42c0*/  FSETP.NEU.AND P2, PT, R6, -INF , PT ;  /* 0xff8000000600780b */ /* 0x000fe40003f4d000 */
[----:B------:R-:W-:Y:S02]  /*42d0*/  FMNMX R4, R42, R19, !PT ;  /* 0x000000132a047209 */ /* 0x000fe40007800000 */
[----:B------:R-:W-:-:S02]  /*42e0*/  FSEL R20, R6, RZ, P2 ;  /* 0x000000ff06147208 */ /* 0x000fc40001000000 */
[----:B------:R-:W-:-:S03]  /*42f0*/  FMNMX R21, R43, R4, !PT ;  /* 0x000000042b157209 */ /* 0x000fc60007800000 */
[----:B------:R-:W-:Y:S01]  /*4300*/  FMUL R169, R20, UR4 ;  /* 0x0000000414a97c20 */ /* 0x000fe20008400000 */
[----:B------:R-:W-:Y:S01]  /*4310*/  FMNMX R4, R46, R21, !PT ;  /* 0x000000152e047209 */ /* 0x000fe20007800000 */
[----:B------:R-:W-:Y:S02]  /*4320*/  FADD R20, -R20, R17 ;  /* 0x0000001114147221 */ /* 0x000fe40000000100 */
[--C-:B------:R-:W-:Y:S01]  /*4330*/  FFMA R24, R24, UR4, -R169.reuse ;  /* 0x0000000418187c23 */ /* 0x100fe200080008a9 */
[--C-:B------:R-:W-:Y:S01]  /*4340*/  FFMA R19, R25, UR4, -R169.reuse ;  /* 0x0000000419137c23 */ /* 0x100fe200080008a9 */
[--C-:B------:R-:W-:Y:S01]  /*4350*/  FFMA R18, R28, UR4, -R169.reuse ;  /* 0x000000041c127c23 */ /* 0x100fe200080008a9 */
[----:B------:R-:W-:Y:S01]  /*4360*/  FMNMX R21, R47, R4, !PT ;  /* 0x000000042f157209 */ /* 0x000fe20007800000 */
[--C-:B------:R-:W-:Y:S01]  /*4370*/  FFMA R28, R32, UR4, -R169.reuse ;  /* 0x00000004201c7c23 */ /* 0x100fe200080008a9 */
[----:B------:R-:W-:Y:S01]  /*4380*/  FSETP.GEU.AND P5, PT, R24, -126, PT ;  /* 0xc2fc00001800780b */ /* 0x000fe20003fae000 */
[--C-:B------:R-:W-:Y:S01]  /*4390*/  FFMA R22, R36, UR4, -R169.reuse ;  /* 0x0000000424167c23 */ /* 0x100fe200080008a9 */
[----:B------:R-:W-:Y:S01]  /*43a0*/  FSETP.GEU.AND P3, PT, R19, -126, PT ;  /* 0xc2fc00001300780b */ /* 0x000fe20003f6e000 */
[--C-:B------:R-:W-:Y:S01]  /*43b0*/  FFMA R32, R41, UR4, -R169.reuse ;  /* 0x0000000429207c23 */ /* 0x100fe200080008a9 */
[----:B------:R-:W-:Y:S01]  /*43c0*/  FSETP.GEU.AND P2, PT, R18, -126, PT ;  /* 0xc2fc00001200780b */ /* 0x000fe20003f4e000 */
[--C-:B------:R-:W-:Y:S01]  /*43d0*/  FFMA R41, R44, UR4, -R169.reuse ;  /* 0x000000042c297c23 */ /* 0x100fe200080008a9 */
[----:B------:R-:W-:Y:S01]  /*43e0*/  FMNMX R4, R50, R21, !PT ;  /* 0x0000001532047209 */ /* 0x000fe20007800000 */
[--C-:B------:R-:W-:Y:S01]  /*43f0*/  FFMA R21, R29, UR4, -R169.reuse ;  /* 0x000000041d157c23 */ /* 0x100fe200080008a9 */
[----:B------:R-:W-:Y:S01]  /*4400*/  FSETP.GEU.AND P6, PT, R28, -126, PT ;  /* 0xc2fc00001c00780b */ /* 0x000fe20003fce000 */
[--C-:B------:R-:W-:Y:S01]  /*4410*/  FFMA R36, R45, UR4, -R169.reuse ;  /* 0x000000042d247c23 */ /* 0x100fe200080008a9 */
[----:B------:R-:W-:Y:S01]  /*4420*/  FMNMX R23, R51, R4, !PT ;  /* 0x0000000433177209 */ /* 0x000fe20007800000 */
[--C-:B------:R-:W-:Y:S01]  /*4430*/  FFMA R45, R48, UR4, -R169.reuse ;  /* 0x00000004302d7c23 */ /* 0x100fe200080008a9 */
[----:B------:R-:W-:Y:S01]  /*4440*/  FSETP.GEU.AND P4, PT, R21, -126, PT ;  /* 0xc2fc00001500780b */ /* 0x000fe20003f8e000 */
[----:B------:R-:W-:Y:S01]  /*4450*/  @!P5 FMUL R24, R24, 0.5 ;  /* 0x3f0000001818d820 */ /* 0x000fe20000400000 */
[----:B------:R-:W-:Y:S01]  /*4460*/  FMNMX R4, R54, R23, !PT ;  /* 0x0000001736047209 */ /* 0x000fe20007800000 */
[----:B------:R-:W-:Y:S01]  /*4470*/  @!P3 FMUL R19, R19, 0.5 ;  /* 0x3f0000001313b820 */ /* 0x000fe20000400000 */
[--C-:B------:R-:W-:Y:S01]  /*4480*/  FFMA R23, R33, UR4, -R169.reuse ;  /* 0x0000000421177c23 */ /* 0x100fe200080008a9 */
[----:B------:R-:W-:Y:S01]  /*4490*/  @!P2 FMUL R18, R18, 0.5 ;  /* 0x3f0000001212a820 */ /* 0x000fe20000400000 */
[----:B------:R-:W-:Y:S01]  /*44a0*/  FMNMX R4, R55, R4, !PT ;  /* 0x0000000437047209 */ /* 0x000fe20007800000 */
[----:B------:R-:W1:Y:S01]  /*44b0*/  MUFU.EX2 R24, R24 ;  /* 0x0000001800187308 */ /* 0x000e620000000800 */
[--C-:B------:R-:W-:Y:S01]  /*44c0*/  FFMA R33, R37, UR4, -R169.reuse ;  /* 0x0000000425217c23 */ /* 0x100fe200080008a9 */
[----:B------:R-:W-:Y:S01]  /*44d0*/  @!P6 FMUL R28, R28, 0.5 ;  /* 0x3f0000001c1ce820 */ /* 0x000fe20000400000 */
[--C-:B------:R-:W-:Y:S01]  /*44e0*/  FFMA R37, R40, UR4, -R169.reuse ;  /* 0x0000000428257c23 */ /* 0x100fe200080008a9 */
[----:B------:R-:W2:Y:S01]  /*44f0*/  SHFL.BFLY PT, R25, R4, 0x1, 0x1f ;  /* 0x0c201f0004197f89 */ /* 0x000ea200000e0000 */
[--C-:B------:R-:W-:Y:S01]  /*4500*/  FFMA R40, R49, UR4, -R169.reuse ;  /* 0x0000000431287c23 */ /* 0x100fe200080008a9 */
[----:B------:R-:W-:Y:S01]  /*4510*/  @!P4 FMUL R21, R21, 0.5 ;  /* 0x3f0000001515c820 */ /* 0x000fe20000400000 */
[--C-:B------:R-:W-:Y:S01]  /*4520*/  FFMA R49, R52, UR4, -R169.reuse ;  /* 0x0000000434317c23 */ /* 0x100fe200080008a9 */
[----:B------:R-:W3:Y:S01]  /*4530*/  MUFU.EX2 R19, R19 ;  /* 0x0000001300137308 */ /* 0x000ee20000000800 */
[----:B------:R-:W-:Y:S01]  /*4540*/  FFMA R44, R53, UR4, -R169 ;  /* 0x00000004352c7c23 */ /* 0x000fe200080008a9 */
[----:B------:R-:W-:-:S06]  /*4550*/  FMUL R20, R20, UR4 ;  /* 0x0000000414147c20 */ /* 0x000fcc0008400000 */
[----:B------:R-:W4:Y:S01]  /*4560*/  MUFU.EX2 R18, R18 ;  /* 0x0000001200127308 */ /* 0x000f220000000800 */
[----:B-1----:R-:W-:Y:S01]  /*4570*/  @!P5 FMUL R24, R24, R24 ;  /* 0x000000181818d220 */ /* 0x002fe20000400000 */
[----:B------:R-:W-:-:S06]  /*4580*/  FSETP.GEU.AND P5, PT, R23, -126, PT ;  /* 0xc2fc00001700780b */ /* 0x000fcc0003fae000 */
[----:B------:R-:W1:Y:S01]  /*4590*/  MUFU.EX2 R21, R21 ;  /* 0x0000001500157308 */ /* 0x000e620000000800 */
[----:B---3--:R-:W-:Y:S01]  /*45a0*/  @!P3 FMUL R19, R19, R19 ;  /* 0x000000131313b220 */ /* 0x008fe20000400000 */
[----:B------:R-:W-:Y:S02]  /*45b0*/  FSETP.GEU.AND P3, PT, R22, -126, PT ;  /* 0xc2fc00001600780b */ /* 0x000fe40003f6e000 */
[----:B--2---:R-:W-:-:S03]  /*45c0*/  FMNMX R4, R4, R25, !PT ;  /* 0x0000001904047209 */ /* 0x004fc60007800000 */
[----:B------:R-:W-:Y:S01]  /*45d0*/  @!P5 FMUL R23, R23, 0.5 ;  /* 0x3f0000001717d820 */ /* 0x000fe20000400000 */
[----:B------:R-:W2:Y:S01]  /*45e0*/  MUFU.EX2 R28, R28 ;  /* 0x0000001c001c7308 */ /* 0x000ea20000000800 */
[----:B----4-:R-:W-:Y:S01]  /*45f0*/  @!P2 FMUL R18, R18, R18 ;  /* 0x000000121212a220 */ /* 0x010fe20000400000 */
[----:B------:R-:W-:Y:S01]  /*4600*/  FSETP.GEU.AND P2, PT, R33, -126, PT ;  /* 0xc2fc00002100780b */ /* 0x000fe20003f4e000 */
[----:B------:R-:W3:Y:S04]  /*4610*/  SHFL.BFLY PT, R25, R4, 0x2, 0x1f ;  /* 0x0c401f0004197f89 */ /* 0x000ee800000e0000 */
[----:B------:R-:W-:Y:S01]  /*4620*/  @!P3 FMUL R22, R22, 0.5 ;  /* 0x3f0000001616b820 */ /* 0x000fe20000400000 */
[----:B------:R-:W4:Y:S01]  /*4630*/  MUFU.EX2 R23, R23 ;  /* 0x0000001700177308 */ /* 0x000f220000000800 */
[----:B-1----:R-:W-:Y:S01]  /*4640*/  @!P4 FMUL R21, R21, R21 ;  /* 0x000000151515c220 */ /* 0x002fe20000400000 */
[----:B------:R-:W-:-:S05]  /*4650*/  FSETP.GEU.AND P4, PT, R37, -126, PT ;  /* 0xc2fc00002500780b */ /* 0x000fca0003f8e000 */
[----:B------:R-:W-:Y:S01]  /*4660*/  @!P2 FMUL R33, R33, 0.5 ;  /* 0x3f0000002121a820 */ /* 0x000fe20000400000 */
[----:B------:R-:W1:Y:S01]  /*4670*/  MUFU.EX2 R22, R22 ;  /* 0x0000001600167308 */ /* 0x000e620000000800 */
[----:B--2---:R-:W-:Y:S01]  /*4680*/  @!P6 FMUL R28, R28, R28 ;  /* 0x0000001c1c1ce220 */ /* 0x004fe20000400000 */
[----:B------:R-:W-:-:S05]  /*4690*/  FSETP.GEU.AND P6, PT, R32, -126, PT ;  /* 0xc2fc00002000780b */ /* 0x000fca0003fce000 */
[----:B------:R-:W-:Y:S01]  /*46a0*/  @!P4 FMUL R37, R37, 0.5 ;  /* 0x3f0000002525c820 */ /* 0x000fe20000400000 */
[----:B------:R-:W2:Y:S01]  /*46b0*/  MUFU.EX2 R33, R33 ;  /* 0x0000002100217308 */ /* 0x000ea20000000800 */
[----:B----4-:R-:W-:Y:S01]  /*46c0*/  @!P5 FMUL R23, R23, R23 ;  /* 0x000000171717d220 */ /* 0x010fe20000400000 */
[----:B------:R-:W-:Y:S02]  /*46d0*/  FSETP.GEU.AND P5, PT, R41, -126, PT ;  /* 0xc2fc00002900780b */ /* 0x000fe40003fae000 */
[----:B---3--:R-:W-:-:S03]  /*46e0*/  FMNMX R4, R4, R25, !PT ;  /* 0x0000001904047209 */ /* 0x008fc60007800000 */
[----:B------:R-:W-:Y:S01]  /*46f0*/  @!P6 FMUL R32, R32, 0.5 ;  /* 0x3f0000002020e820 */ /* 0x000fe20000400000 */
[----:B------:R-:W3:Y:S01]  /*4700*/  MUFU.EX2 R37, R37 ;  /* 0x0000002500257308 */ /* 0x000ee20000000800 */
        /* <DEDUP_REMOVED lines=8> */
[----:B---3--:R-:W-:Y:S01]  /*4790*/  @!P4 FMUL R37, R37, R37 ;  /* 0x000000252525c220 */ /* 0x008fe20000400000 */
[----:B------:R-:W-:-:S05]  /*47a0*/  FSETP.GEU.AND P4, PT, R40, -126, PT ;  /* 0xc2fc00002800780b */ /* 0x000fca0003f8e000 */
[----:B------:R-:W-:Y:S01]  /*47b0*/  @!P2 FMUL R45, R45, 0.5 ;  /* 0x3f0000002d2da820 */ /* 0x000fe20000400000 */
[----:B------:R-:W3:Y:S01]  /*47c0*/  MUFU.EX2 R36, R36 ;  /* 0x0000002400247308 */ /* 0x000ee20000000800 */
[----:B-1----:R-:W-:Y:S01]  /*47d0*/  @!P6 FMUL R32, R32, R32 ;  /* 0x000000202020e220 */ /* 0x002fe20000400000 */
[----:B------:R-:W-:-:S04]  /*47e0*/  FSETP.NEU.AND P6, PT, R4, -INF , PT ;  /* 0xff8000000400780b */ /* 0x000fc80003fcd000 */
[----:B------:R-:W-:Y:S01]  /*47f0*/  FSEL R48, R4, RZ, P6 ;  /* 0x000000ff04307208 */ /* 0x000fe20003000000 */
[----:B------:R-:W-:Y:S01]  /*4800*/  @!P4 FMUL R40, R40, 0.5 ;  /* 0x3f0000002828c820 */ /* 0x000fe20000400000 */
[----:B------:R-:W1:Y:S01]  /*4810*/  MUFU.EX2 R45, R45 ;  /* 0x0000002d002d7308 */ /* 0x000e620000000800 */
[----:B--2---:R-:W-:Y:S01]  /*4820*/  @!P5 FMUL R41, R41, R41 ;  /* 0x000000292929d220 */ /* 0x004fe20000400000 */
[----:B------:R-:W-:Y:S01]  /*4830*/  FSETP.GEU.AND P6, PT, R49, -126, PT ;  /* 0xc2fc00003100780b */ /* 0x000fe20003fce000 */
[----:B------:R-:W-:Y:S01]  /*4840*/  FMUL R25, R48, UR4 ;  /* 0x0000000430197c20 */ /* 0x000fe20008400000 */
[----:B------:R-:W-:Y:S01]  /*4850*/  FSETP.GEU.AND P5, PT, R44, -126, PT ;  /* 0xc2fc00002c00780b */ /* 0x000fe20003fae000 */
[----:B------:R-:W-:Y:S01]  /*4860*/  FADD R48, -R48, R15 ;  /* 0x0000000f30307221 */ /* 0x000fe20000000100 */
[----:B------:R-:W-:Y:S01]  /*4870*/  FADD R15, R19, R32 ;  /* 0x00000020130f7221 */ /* 0x000fe20000000000 */
[--C-:B------:R-:W-:Y:S01]  /*4880*/  FFMA R26, R26, UR4, -R25.reuse ;  /* 0x000000041a1a7c23 */ /* 0x100fe20008000819 */
[----:B------:R-:W2:Y:S01]  /*4890*/  MUFU.EX2 R40, R40 ;  /* 0x0000002800287308 */ /* 0x000ea20000000800 */
[----:B---3--:R-:W-:Y:S01]  /*48a0*/  @!P3 FMUL R36, R36, R36 ;  /* 0x000000242424b220 */ /* 0x008fe20000400000 */
[--C-:B------:R-:W-:Y:S01]  /*48b0*/  FFMA R27, R27, UR4, -R25.reuse ;  /* 0x000000041b1b7c23 */ /* 0x100fe20008000819 */
[--C-:B------:R-:W-:Y:S01]  /*48c0*/  FFMA R30, R30, UR4, -R25.reuse ;  /* 0x000000041e1e7c23 */ /* 0x100fe20008000819 */
[----:B------:R-:W-:Y:S01]  /*48d0*/  FSETP.GEU.AND P3, PT, R26, -126, PT ;  /* 0xc2fc00001a00780b */ /* 0x000fe20003f6e000 */
[--C-:B------:R-:W-:Y:S01]  /*48e0*/  FFMA R53, R31, UR4, -R25.reuse ;  /* 0x000000041f357c23 */ /* 0x100fe20008000819 */
[--C-:B------:R-:W-:Y:S01]  /*48f0*/  FFMA R34, R34, UR4, -R25.reuse ;  /* 0x0000000422227c23 */ /* 0x100fe20008000819 */
[----:B------:R-:W-:Y:S01]  /*4900*/  @!P6 FMUL R49, R49, 0.5 ;  /* 0x3f0000003131e820 */ /* 0x000fe20000400000 */
[--C-:B------:R-:W-:Y:S01]  /*4910*/  FFMA R43, R43, UR4, -R25.reuse ;  /* 0x000000042b2b7c23 */ /* 0x100fe20008000819 */
[----:B-1----:R-:W-:Y:S01]  /*4920*/  @!P2 FMUL R45, R45, R45 ;  /* 0x0000002d2d2da220 */ /* 0x002fe20000400000 */
[----:B------:R-:W-:Y:S01]  /*4930*/  FSETP.GEU.AND P2, PT, R27, -126, PT ;  /* 0xc2fc00001b00780b */ /* 0x000fe20003f4e000 */
[----:B------:R-:W-:Y:S01]  /*4940*/  @!P5 FMUL R44, R44, 0.5 ;  /* 0x3f0000002c2cd820 */ /* 0x000fe20000400000 */
[--C-:B------:R-:W-:Y:S01]  /*4950*/  FFMA R47, R47, UR4, -R25.reuse ;  /* 0x000000042f2f7c23 */ /* 0x100fe20008000819 */
[----:B------:R-:W1:Y:S01]  /*4960*/  MUFU.EX2 R49, R49 ;  /* 0x0000003100317308 */ /* 0x000e620000000800 */
[--C-:B------:R-:W-:Y:S01]  /*4970*/  FFMA R51, R51, UR4, -R25.reuse ;  /* 0x0000000433337c23 */ /* 0x100fe20008000819 */
[----:B------:R-:W-:Y:S01]  /*4980*/  FFMA R55, R55, UR4, -R25 ;  /* 0x0000000437377c23 */ /* 0x000fe20008000819 */
[----:B------:R-:W-:Y:S01]  /*4990*/  FMUL R48, R48, UR4 ;  /* 0x0000000430307c20 */ /* 0x000fe20008400000 */
[----:B------:R-:W-:Y:S01]  /*49a0*/  @!P3 FMUL R26, R26, 0.5 ;  /* 0x3f0000001a1ab820 */ /* 0x000fe20000400000 */
[----:B--2---:R-:W-:Y:S01]  /*49b0*/  @!P4 FMUL R40, R40, R40 ;  /* 0x000000282828c220 */ /* 0x004fe20000400000 */
[----:B------:R-:W-:Y:S01]  /*49c0*/  FSETP.GEU.AND P4, PT, R30, -126, PT ;  /* 0xc2fc00001e00780b */ /* 0x000fe20003f8e000 */
[----:B------:R-:W-:Y:S01]  /*49d0*/  FADD R17, R18, R41 ;  /* 0x0000002912117221 */ /* 0x000fe20000000000 */
[----:B------:R-:W2:Y:S01]  /*49e0*/  MUFU.EX2 R44, R44 ;  /* 0x0000002c002c7308 */ /* 0x000ea20000000800 */
[----:B------:R-:W-:Y:S01]  /*49f0*/  F2FP.BF16.F32.PACK_AB R32, R32, R37 ;  /* 0x000000252020723e */ /* 0x000fe200000010ff */
[----:B------:R-:W-:-:S06]  /*4a00*/  @!P2 FMUL R27, R27, 0.5 ;  /* 0x3f0000001b1ba820 */ /* 0x000fcc0000400000 */
[----:B------:R3:W4:Y:S01]  /*4a10*/  MUFU.EX2 R29, R26 ;  /* 0x0000001a001d7308 */ /* 0x0007220000000800 */
[----:B-1----:R-:W-:Y:S01]  /*4a20*/  @!P6 FMUL R49, R49, R49 ;  /* 0x000000313131e220 */ /* 0x002fe20000400000 */
[----:B------:R-:W-:Y:S01]  /*4a30*/  FSETP.GEU.AND P6, PT, R53, -126, PT ;  /* 0xc2fc00003500780b */ /* 0x000fe20003fce000 */
[----:B------:R-:W-:-:S05]  /*4a40*/  @!P4 FMUL R30, R30, 0.5 ;  /* 0x3f0000001e1ec820 */ /* 0x000fca0000400000 */
[----:B------:R1:W5:Y:S01]  /*4a50*/  MUFU.EX2 R52, R27 ;  /* 0x0000001b00347308 */ /* 0x0003620000000800 */
[----:B---3--:R-:W-:Y:S01]  /*4a60*/  FFMA R26, R35, UR4, -R25 ;  /* 0x00000004231a7c23 */ /* 0x008fe20008000819 */
[----:B--2---:R-:W-:Y:S01]  /*4a70*/  @!P5 FMUL R44, R44, R44 ;  /* 0x0000002c2c2cd220 */ /* 0x004fe20000400000 */
[----:B------:R-:W-:-:S04]  /*4a80*/  FSETP.GEU.AND P5, PT, R34, -126, PT ;  /* 0xc2fc00002200780b */ /* 0x000fc80003fae000 */
[----:B------:R-:W-:Y:S01]  /*4a90*/  @!P6 FMUL R53, R53, 0.5 ;  /* 0x3f0000003535e820 */ /* 0x000fe20000400000 */
[----:B------:R2:W3:Y:S01]  /*4aa0*/  MUFU.EX2 R31, R30 ;  /* 0x0000001e001f7308 */ /* 0x0004e20000000800 */
[----:B----4-:R-:W-:Y:S01]  /*4ab0*/  @!P3 FMUL R29, R29, R29 ;  /* 0x0000001d1d1db220 */ /* 0x010fe20000400000 */
[----:B------:R-:W-:Y:S01]  /*4ac0*/  FSETP.GEU.AND P3, PT, R26, -126, PT ;  /* 0xc2fc00001a00780b */ /* 0x000fe20003f6e000 */
[----:B-1----:R-:W-:-:S05]  /*4ad0*/  FFMA R27, R38, UR4, -R25 ;  /* 0x00000004261b7c23 */ /* 0x002fca0008000819 */
[----:B------:R-:W-:Y:S01]  /*4ae0*/  @!P5 FMUL R34, R34, 0.5 ;  /* 0x3f0000002222d820 */ /* 0x000fe20000400000 */
[----:B-----5:R-:W-:Y:S01]  /*4af0*/  @!P2 FMUL R52, R52, R52 ;  /* 0x000000343434a220 */ /* 0x020fe20000400000 */
[----:B------:R-:W-:Y:S01]  /*4b00*/  FSETP.GEU.AND P2, PT, R27, -126, PT ;  /* 0xc2fc00001b00780b */ /* 0x000fe20003f4e000 */
[----:B--2---:R-:W-:Y:S01]  /*4b10*/  FFMA R30, R39, UR4, -R25 ;  /* 0x00000004271e7c23 */ /* 0x004fe20008000819 */
[----:B------:R1:W2:Y:S03]  /*4b20*/  MUFU.EX2 R170, R53 ;  /* 0x0000003500aa7308 */ /* 0x0002a60000000800 */
[----:B------:R-:W-:Y:S01]  /*4b30*/  @!P3 FMUL R26, R26, 0.5 ;  /* 0x3f0000001a1ab820 */ /* 0x000fe20000400000 */
[----:B---3--:R-:W-:Y:S01]  /*4b40*/  @!P4 FMUL R31, R31, R31 ;  /* 0x0000001f1f1fc220 */ /* 0x008fe20000400000 */
[----:B------:R-:W-:-:S03]  /*4b50*/  FSETP.GEU.AND P4, PT, R30, -126, PT ;  /* 0xc2fc00001e00780b */ /* 0x000fc60003f8e000 */
[----:B------:R3:W4:Y:S01]  /*4b60*/  MUFU.EX2 R35, R34 ;  /* 0x0000002200237308 */ /* 0x0007220000000800 */
[----:B-1----:R-:W-:Y:S02]  /*4b70*/  FFMA R53, R42, UR4, -R25 ;  /* 0x000000042a357c23 */ /* 0x002fe40008000819 */
[----:B------:R-:W-:-:S05]  /*4b80*/  @!P2 FMUL R27, R27, 0.5 ;  /* 0x3f0000001b1ba820 */ /* 0x000fca0000400000 */
[----:B------:R1:W5:Y:S01]  /*4b90*/  MUFU.EX2 R38, R26 ;  /* 0x0000001a00267308 */ /* 0x0003620000000800 */
[----:B--2---:R-:W-:Y:S01]  /*4ba0*/  @!P6 FMUL R170, R170, R170 ;  /* 0x000000aaaaaae220 */ /* 0x004fe20000400000 */
[----:B------:R-:W-:Y:S01]  /*4bb0*/  FSETP.GEU.AND P6, PT, R53, -126, PT ;  /* 0xc2fc00003500780b */ /* 0x000fe20003fce000 */
[----:B------:R-:W-:Y:S01]  /*4bc0*/  @!P4 FMUL R30, R30, 0.5 ;  /* 0x3f0000001e1ec820 */ /* 0x000fe20000400000 */
[----:B---3--:R-:W-:-:S04]  /*4bd0*/  FADD R34, R33, R44 ;  /* 0x0000002c21227221 */ /* 0x008fc80000000000 */
[----:B------:R2:W3:Y:S01]  /*4be0*/  MUFU.EX2 R39, R27 ;  /* 0x0000001b00277308 */ /* 0x0004e20000000800 */
[----:B-1----:R-:W-:Y:S01]  /*4bf0*/  FFMA R26, R46, UR4, -R25 ;  /* 0x000000042e1a7c23 */ /* 0x002fe20008000819 */
[----:B----4-:R-:W-:Y:S01]  /*4c00*/  @!P5 FMUL R35, R35, R35 ;  /* 0x000000232323d220 */ /* 0x010fe20000400000 */
[----:B------:R-:W-:-:S04]  /*4c10*/  FSETP.GEU.AND P5, PT, R43, -126, PT ;  /* 0xc2fc00002b00780b */ /* 0x000fc80003fae000 */
[----:B------:R-:W-:Y:S01]  /*4c20*/  @!P6 FMUL R53, R53, 0.5 ;  /* 0x3f0000003535e820 */ /* 0x000fe20000400000 */
[----:B------:R1:W4:Y:S01]  /*4c30*/  MUFU.EX2 R42, R30 ;  /* 0x0000001e002a7308 */ /* 0x0003220000000800 */
[----:B-----5:R-:W-:Y:S01]  /*4c40*/  @!P3 FMUL R38, R38, R38 ;  /* 0x000000262626b220 */ /* 0x020fe20000400000 */
[----:B------:R-:W-:Y:S01]  /*4c50*/  FSETP.GEU.AND P3, PT, R26, -126, PT ;  /* 0xc2fc00001a00780b */ /* 0x000fe20003f6e000 */
[----:B--2---:R-:W-:-:S05]  /*4c60*/  FFMA R27, R50, UR4, -R25 ;  /* 0x00000004321b7c23 */ /* 0x004fca0008000819 */
[----:B------:R-:W-:Y:S01]  /*4c70*/  @!P5 FMUL R43, R43, 0.5 ;  /* 0x3f0000002b2bd820 */ /* 0x000fe20000400000 */
[----:B---3--:R-:W-:Y:S01]  /*4c80*/  @!P2 FMUL R39, R39, R39 ;  /* 0x000000272727a220 */ /* 0x008fe20000400000 */
[----:B------:R-:W-:Y:S01]  /*4c90*/  FSETP.GEU.AND P2, PT, R47, -126, PT ;  /* 0xc2fc00002f00780b */ /* 0x000fe20003f4e000 */
[----:B------:R-:W2:Y:S01]  /*4ca0*/  MUFU.EX2 R46, R53 ;  /* 0x00000035002e7308 */ /* 0x000ea20000000800 */
[----:B-1----:R-:W-:Y:S01]  /*4cb0*/  FFMA R30, R54, UR4, -R25 ;  /* 0x00000004361e7c23 */ /* 0x002fe20008000819 */
[----:B------:R-:W-:Y:S02]  /*4cc0*/  FADD R25, R21, R36 ;  /* 0x0000002415197221 */ /* 0x000fe40000000000 */
[----:B------:R-:W-:Y:S01]  /*4cd0*/  @!P3 FMUL R26, R26, 0.5 ;  /* 0x3f0000001a1ab820 */ /* 0x000fe20000400000 */
[----:B----4-:R-:W-:Y:S01]  /*4ce0*/  @!P4 FMUL R42, R42, R42 ;  /* 0x0000002a2a2ac220 */ /* 0x010fe20000400000 */
[----:B------:R-:W-:Y:S02]  /*4cf0*/  FSETP.GEU.AND P4, PT, R27, -126, PT ;  /* 0xc2fc00001b00780b */ /* 0x000fe40003f8e000 */
[----:B------:R1:W3:Y:S01]  /*4d00*/  MUFU.EX2 R50, R26 ;  /* 0x0000001a00327308 */ /* 0x0002e20000000800 */
[----:B------:R-:W-:-:S03]  /*4d10*/  FADD R34, R25, R34 ;  /* 0x0000002219227221 */ /* 0x000fc60000000000 */
[----:B------:R-:W-:-:S04]  /*4d20*/  @!P2 FMUL R47, R47, 0.5 ;  /* 0x3f0000002f2fa820 */ /* 0x000fc80000400000 */
[----:B------:R-:W4:Y:S01]  /*4d30*/  MUFU.EX2 R43, R43 ;  /* 0x0000002b002b7308 */ /* 0x000f220000000800 */
[----:B--2---:R-:W-:Y:S01]  /*4d40*/  @!P6 FMUL R46, R46, R46 ;  /* 0x0000002e2e2ee220 */ /* 0x004fe20000400000 */
[----:B------:R-:W-:Y:S01]  /*4d50*/  FSETP.GEU.AND P6, PT, R51, -126, PT ;  /* 0xc2fc00003300780b */ /* 0x000fe20003fce000 */
[----:B-1----:R-:W-:Y:S01]  /*4d60*/  FADD R26, R23, R40 ;  /* 0x00000028171a7221 */ /* 0x002fe20000000000 */
[----:B------:R-:W-:Y:S01]  /*4d70*/  @!P4 FMUL R27, R27, 0.5 ;  /* 0x3f0000001b1bc820 */ /* 0x000fe20000400000 */
[----:B------:R-:W-:-:S03]  /*4d80*/  FADD R25, R29, R46 ;  /* 0x0000002e1d197221 */ /* 0x000fc60000000000 */
[----:B------:R-:W1:Y:S01]  /*4d90*/  MUFU.EX2 R47, R47 ;  /* 0x0000002f002f7308 */ /* 0x000e620000000800 */
[----:B---3--:R-:W-:Y:S01]  /*4da0*/  @!P3 FMUL R50, R50, R50 ;  /* 0x000000323232b220 */ /* 0x008fe20000400000 */
[----:B------:R-:W-:-:S03]  /*4db0*/  FSETP.GEU.AND P3, PT, R55, -126, PT ;  /* 0xc2fc00003700780b */ /* 0x000fc60003f6e000 */
[----:B------:R-:W-:Y:S02]  /*4dc0*/  FADD R53, R31, R50 ;  /* 0x000000321f357221 */ /* 0x000fe40000000000 */
[----:B------:R-:W-:Y:S01]  /*4dd0*/  @!P6 FMUL R51, R51, 0.5 ;  /* 0x3f0000003333e820 */ /* 0x000fe20000400000 */
[----:B------:R2:W3:Y:S01]  /*4de0*/  MUFU.EX2 R54, R27 ;  /* 0x0000001b00367308 */ /* 0x0004e20000000800 */
[----:B----4-:R-:W-:Y:S01]  /*4df0*/  @!P5 FMUL R43, R43, R43 ;  /* 0x0000002b2b2bd220 */ /* 0x010fe20000400000 */
[----:B------:R-:W-:-:S05]  /*4e00*/  FSETP.GEU.AND P5, PT, R30, -126, PT ;  /* 0xc2fc00001e00780b */ /* 0x000fca0003fae000 */
[----:B------:R-:W-:Y:S01]  /*4e10*/  @!P3 FMUL R55, R55, 0.5 ;  /* 0x3f0000003737b820 */ /* 0x000fe20000400000 */
[----:B------:R-:W4:Y:S01]  /*4e20*/  MUFU.EX2 R51, R51 ;  /* 0x0000003300337308 */ /* 0x000f220000000800 */
[----:B-1----:R-:W-:Y:S01]  /*4e30*/  @!P2 FMUL R47, R47, R47 ;  /* 0x0000002f2f2fa220 */ /* 0x002fe20000400000 */
[----:B------:R-:W-:Y:S01]  /*4e40*/  FSETP.GEU.AND P2, PT, R20, -126, PT ;  /* 0xc2fc00001400780b */ /* 0x000fe20003f4e000 */
[----:B--2---:R-:W-:Y:S01]  /*4e50*/  FADD R27, R15, R26 ;  /* 0x0000001a0f1b7221 */ /* 0x004fe20000000000 */
[----:B------:R-:W-:Y:S01]  /*4e60*/  FADD R15, R24, R37 ;  /* 0x00000025180f7221 */ /* 0x000fe20000000000 */
[----:B------:R-:W-:Y:S01]  /*4e70*/  FADD R26, R28, R45 ;  /* 0x0000002d1c1a7221 */ /* 0x000fe20000000000 */
[----:B------:R-:W-:Y:S01]  /*4e80*/  FADD R169, R170, R47 ;  /* 0x0000002faaa97221 */ /* 0x000fe20000000000 */
[----:B------:R-:W-:Y:S01]  /*4e90*/  @!P5 FMUL R30, R30, 0.5 ;  /* 0x3f0000001e1ed820 */ /* 0x000fe20000400000 */
[----:B------:R-:W1:Y:S01]  /*4ea0*/  MUFU.EX2 R55, R55 ;  /* 0x0000003700377308 */ /* 0x000e620000000800 */
[----:B---3--:R-:W-:Y:S01]  /*4eb0*/  @!P4 FMUL R54, R54, R54 ;  /* 0x000000363636c220 */ /* 0x008fe20000400000 */
[----:B------:R-:W-:Y:S01]  /*4ec0*/  FSETP.GEU.AND P4, PT, R48, -126, PT ;  /* 0xc2fc00003000780b */ /* 0x000fe20003f8e000 */
[----:B------:R-:W-:Y:S01]  /*4ed0*/  FADD R15, R15, R26 ;  /* 0x0000001a0f0f7221 */ /* 0x000fe20000000000 */
[----:B------:R-:W-:Y:S01]  /*4ee0*/  FADD R26, R52, R43 ;  /* 0x0000002b341a7221 */ /* 0x000fe20000000000 */
[----:B------:R-:W-:Y:S01]  /*4ef0*/  FADD R174, R35, R54 ;  /* 0x0000003623ae7221 */ /* 0x000fe20000000000 */
[----:B------:R-:W-:Y:S01]  /*4f00*/  FADD R34, R27, R34 ;  /* 0x000000221b227221 */ /* 0x000fe20000000000 */
[----:B------:R-:W-:Y:S01]  /*4f10*/  @!P2 FMUL R20, R20, 0.5 ;  /* 0x3f0000001414a820 */ /* 0x000fe20000400000 */
[----:B------:R2:W3:Y:S01]  /*4f20*/  MUFU.EX2 R172, R30 ;  /* 0x0000001e00ac7308 */ /* 0x0004e20000000800 */
[----:B----4-:R-:W-:Y:S01]  /*4f30*/  @!P6 FMUL R51, R51, R51 ;  /* 0x000000333333e220 */ /* 0x010fe20000400000 */
[----:B------:R-:W-:Y:S01]  /*4f40*/  FADD R25, R25, R174 ;  /* 0x000000ae19197221 */ /* 0x000fe20000000000 */
[----:B------:R-:W-:-:S02]  /*4f50*/  F2FP.BF16.F32.PACK_AB R27, R170, R31 ;  /* 0x0000001faa1b723e */ /* 0x000fc400000010ff */
[----:B------:R-:W-:Y:S01]  /*4f60*/  FADD R171, R38, R51 ;  /* 0x0000003326ab7221 */ /* 0x000fe20000000000 */
[----:B------:R-:W-:Y:S01]  /*4f70*/  F2FP.BF16.F32.PACK_AB R24, R19, R24 ;  /* 0x000000181318723e */ /* 0x000fe200000010ff */
[----:B------:R-:W-:Y:S01]  /*4f80*/  @!P4 FMUL R48, R48, 0.5 ;  /* 0x3f0000003030c820 */ /* 0x000fe20000400000 */
[----:B------:R-:W4:Y:S01]  /*4f90*/  MUFU.EX2 R20, R20 ;  /* 0x0000001400147308 */ /* 0x000f220000000800 */
[----:B--2---:R-:W-:Y:S01]  /*4fa0*/  FADD R30, R22, R49 ;  /* 0x00000031161e7221 */ /* 0x004fe20000000000 */
[----:B-1----:R-:W-:Y:S01]  /*4fb0*/  @!P3 FMUL R55, R55, R55 ;  /* 0x000000373737b220 */ /* 0x002fe20000400000 */
[----:B------:R-:W-:Y:S01]  /*4fc0*/  FADD R26, R26, R171 ;  /* 0x000000ab1a1a7221 */ /* 0x000fe20000000000 */
[----:B------:R-:W-:Y:S01]  /*4fd0*/  F2FP.BF16.F32.PACK_AB R28, R23, R28 ;  /* 0x0000001c171c723e */ /* 0x000fe200000010ff */
[----:B------:R-:W-:Y:S01]  /*4fe0*/  FADD R30, R17, R30 ;  /* 0x0000001e111e7221 */ /* 0x000fe20000000000 */
[C---:B------:R-:W-:Y:S01]  /*4ff0*/  FADD R176, R42.reuse, R55 ;  /* 0x000000372ab07221 */ /* 0x040fe20000000000 */
[----:B------:R-:W-:Y:S01]  /*5000*/  F2FP.BF16.F32.PACK_AB R31, R42, R39 ;  /* 0x000000272a1f723e */ /* 0x000fe200000010ff */
[----:B------:R1:W2:Y:S01]  /*5010*/  MUFU.EX2 R17, R48 ;  /* 0x0000003000117308 */ /* 0x0002a20000000800 */
[----:B---3--:R-:W-:Y:S01]  /*5020*/  @!P5 FMUL R172, R172, R172 ;  /* 0x000000acacacd220 */ /* 0x008fe20000400000 */
[----:B------:R-:W-:Y:S01]  /*5030*/  FADD R15, R15, R30 ;  /* 0x0000001e0f0f7221 */ /* 0x000fe20000000000 */
[----:B------:R-:W-:Y:S01]  /*5040*/  FADD R169, R169, R176 ;  /* 0x000000b0a9a97221 */ /* 0x000fe20000000000 */
[----:B------:R-:W-:-:S02]  /*5050*/  F2FP.BF16.F32.PACK_AB R30, R33, R22 ;  /* 0x00000016211e723e */ /* 0x000fc400000010ff */
[----:B------:R-:W-:Y:S01]  /*5060*/  FADD R15, R15, R34 ;  /* 0x000000220f0f7221 */ /* 0x000fe20000000000 */
[----:B------:R-:W-:Y:S01]  /*5070*/  FADD R26, R26, R169 ;  /* 0x000000a91a1a7221 */ /* 0x000fe20000000000 */
[----:B------:R-:W-:Y:S01]  /*5080*/  F2FP.BF16.F32.PACK_AB R34, R36, R41 ;  /* 0x000000292422723e */ /* 0x000fe200000010ff */
[----:B-1----:R-:W-:Y:S01]  /*5090*/  FADD R48, R39, R172 ;  /* 0x000000ac27307221 */ /* 0x002fe20000000000 */
[----:B----4-:R-:W-:Y:S01]  /*50a0*/  @!P2 FMUL R20, R20, R20 ;  /* 0x000000141414a220 */ /* 0x010fe20000400000 */
[----:B------:R-:W-:Y:S02]  /*50b0*/  F2FP.BF16.F32.PACK_AB R33, R43, R46 ;  /* 0x0000002e2b21723e */ /* 0x000fe400000010ff */
[----:B------:R-:W-:Y:S01]  /*50c0*/  FADD R48, R53, R48 ;  /* 0x0000003035307221 */ /* 0x000fe20000000000 */
[----:B------:R-:W-:Y:S01]  /*50d0*/  FFMA R3, R20, R3, R15 ;  /* 0x0000000314037223 */ /* 0x000fe2000000000f */
[----:B------:R-:W-:Y:S01]  /*50e0*/  SHF.L.U32 R15, R14, 0x1f, RZ ;  /* 0x0000001f0e0f7819 */ /* 0x000fe200000006ff */
[-C--:B------:R-:W-:Y:S01]  /*50f0*/  FMUL R152, R152, R20.reuse ;  /* 0x0000001498987220 */ /* 0x080fe20000400000 */
[----:B------:R-:W-:Y:S01]  /*5100*/  FADD R25, R25, R48 ;  /* 0x0000003019197221 */ /* 0x000fe20000000000 */
[----:B--2---:R-:W-:Y:S01]  /*5110*/  @!P4 FMUL R17, R17, R17 ;  /* 0x000000111111c220 */ /* 0x004fe20000400000 */
[----:B------:R1:W2:Y:S01]  /*5120*/  SYNCS.PHASECHK.TRANS64.TRYWAIT P2, [UR6+0x31000], R15 ;  /* 0x0310000fff0075a7 */ /* 0x0002a20008040146 */
[-C--:B------:R-:W-:Y:S01]  /*5130*/  FMUL R153, R153, R20.reuse ;  /* 0x0000001499997220 */ /* 0x080fe20000400000 */
[----:B------:R-:W-:Y:S01]  /*5140*/  FADD R26, R25, R26 ;  /* 0x0000001a191a7221 */ /* 0x000fe20000000000 */
[----:B------:R-:W-:Y:S01]  /*5150*/  F2FP.BF16.F32.PACK_AB R25, R52, R29 ;  /* 0x0000001d3419723e */ /* 0x000fe200000010ff */
[----:B------:R-:W-:Y:S01]  /*5160*/  FMUL R156, R156, R20 ;  /* 0x000000149c9c7220 */ /* 0x000fe20000400000 */
[----:B------:R-:W-:Y:S01]  /*5170*/  F2FP.BF16.F32.PACK_AB R29, R38, R35 ;  /* 0x00000023261d723e */ /* 0x000fe200000010ff */
[----:B------:R-:W-:Y:S01]  /*5180*/  FFMA R0, R17, R0, R26 ;  /* 0x0000000011007223 */ /* 0x000fe2000000001a */
[-C--:B------:R-:W-:Y:S01]  /*5190*/  FMUL R157, R157, R20.reuse ;  /* 0x000000149d9d7220 */ /* 0x080fe20000400000 */
        /* <DEDUP_REMOVED lines=51> */
[----:B------:R-:W-:Y:S01]  /*54d0*/  FMUL R69, R69, R20 ;  /* 0x0000001445457220 */ /* 0x000fe20000400000 */
[----:B------:R-:W-:Y:S01]  /*54e0*/  F2FP.BF16.F32.PACK_AB R26, R21, R18 ;  /* 0x00000012151a723e */ /* 0x000fe200000010ff */
        /* <DEDUP_REMOVED lines=56> */
[----:B------:R-:W-:-:S02]  /*5870*/  F2FP.BF16.F32.PACK_AB R35, R47, R50 ;  /* 0x000000322f23723e */ /* 0x000fc400000010ff */
[----:B------:R-:W-:Y:S02]  /*5880*/  F2FP.BF16.F32.PACK_AB R36, R40, R45 ;  /* 0x0000002d2824723e */ /* 0x000fe400000010ff */
[----:B------:R-:W-:Y:S02]  /*5890*/  F2FP.BF16.F32.PACK_AB R37, R51, R54 ;  /* 0x000000363325723e */ /* 0x000fe400000010ff */
[----:B------:R-:W-:Y:S01]  /*58a0*/  F2FP.BF16.F32.PACK_AB R38, R44, R49 ;  /* 0x000000312c26723e */ /* 0x000fe200000010ff */
[----:B-12---:R-:W-:Y:S06]  /*58b0*/  @!P0 BRA `(.L_x_27) ;  /* 0x0000000000048947 */ /* 0x006fec0003800000 */
[----:B------:R-:W-:Y:S01]  /*58c0*/  BPT.TRAP 0x1 ;  /* 0x000000040000795c */ /* 0x000fe20000300000 */
.L_x_27:
[----:B------:R-:W-:Y:S05]  /*58d0*/  @P2 BRA `(.L_x_28) ;  /* 0x0000000000082947 */ /* 0x000fea0003800000 */
[----:B------:R-:W1:Y:S02]  /*58e0*/  SYNCS.PHASECHK.TRANS64.TRYWAIT P2, [UR6+0x31000], R15 ;  /* 0x0310000fff0075a7 */ /* 0x000e640008040146 */
[----:B-1----:R-:W-:Y:S05]  /*58f0*/  @!P2 BRA `(.L_x_29) ;  /* 0x00000080005ca947 */ /* 0x002fea0003800000 */
.L_x_28:
[----:B------:R-:W-:Y:S01]  /*5900*/  R2UR UR6, R12 ;  /* 0x000000000c0672ca */ /* 0x000fe200000e0000 */
[----:B------:R-:W-:Y:S01]  /*5910*/  WARPGROUP.ARRIVE ;  /* 0x00000000000079c5 */ /* 0x000fe20000000000 */
[----:B------:R-:W-:Y:S01]  /*5920*/  UMOV UR7, 0x80000020 ;  /* 0x8000002000077882 */ /* 0x000fe20000000000 */
[----:B------:R-:W-:Y:S01]  /*5930*/  UMOV UR11, 0x80000020 ;  /* 0x80000020000b7882 */ /* 0x000fe20000000000 */
[----:B------:R-:W-:Y:S01]  /*5940*/  UMOV UR15, 0x80000020 ;  /* 0x80000020000f7882 */ /* 0x000fe20000000000 */
[----:B------:R-:W-:Y:S01]  /*5950*/  UMOV UR19, 0x80000020 ;  /* 0x8000002000137882 */ /* 0x000fe20000000000 */
[----:B------:R-:W-:Y:S01]  /*5960*/  UMOV UR23, 0x80000020 ;  /* 0x8000002000177882 */ /* 0x000fe20000000000 */
[----:B------:R-:W-:-:S06]  /*5970*/  F2FP.BF16.F32.PACK_AB R39, R55, R172 ;  /* 0x000000ac3727723e */ /* 0x000fcc00000010ff */
[----:B------:R-:W-:-:S04]  /*5980*/  UIMAD UR6, UR5, 0x700, UR6 ;  /* 0x00000700050678a4 */ /* 0x000fc8000f8e0206 */
[----:B------:R-:W-:Y:S02]  /*5990*/  UIADD3 UR10, UR6, 0x100, URZ ;  /* 0x00000100060a7890 */ /* 0x000fe4000fffe03f */
[----:B------:R-:W-:Y:S02]  /*59a0*/  UIADD3 UR14, UR6, 0x200, URZ ;  /* 0x00000200060e7890 */ /* 0x000fe4000fffe03f */
[----:B------:R-:W-:Y:S02]  /*59b0*/  UIADD3 UR18, UR6, 0x300, URZ ;  /* 0x0000030006127890 */ /* 0x000fe4000fffe03f */
        /* <DEDUP_REMOVED lines=113> */
[----:B------:R-:W-:Y:S01]  /*60d0*/  UIADD3 UR6, UR6, 0x6c0, URZ ;  /* 0x000006c006067890 */ /* 0x000fe2000fffe03f */
        /* <DEDUP_REMOVED lines=18> */
.L_x_30:
[----:B------:R-:W-:Y:S02]  /*6200*/  R2UR UR7, R16 ;  /* 0x00000000100772ca */ /* 0x000fe400000e0000 */
[----:B------:R-:W-:-:S13]  /*6210*/  R2UR UR6, R168 ;  /* 0x00000000a80672ca */ /* 0x000fda00000e0000 */
[----:B------:R-:W-:-:S04]  /*6220*/  ULEA UR6, UR6, UR7, 0x3 ;  /* 0x0000000706067291 */ /* 0x000fc8000f8e183f */
[----:B------:R-:W-:-:S04]  /*6230*/  UIADD3 UR6, UR6, 0x31028, URZ ;  /* 0x0003102806067890 */ /* 0x000fc8000fffe03f */
[----:B------:R-:W-:-:S09]  /*6240*/  UPRMT UR6, URZ, 0x654, UR6 ;  /* 0x000006543f067896 */ /* 0x000fd20008000006 */
[----:B------:R-:W-:Y:S01]  /*6250*/  SYNCS.ARRIVE.TRANS64.RED.A1T0 RZ, [UR6], RZ ;  /* 0x000000ffffff79a7 */ /* 0x000fe20008100406 */
[----:B------:R-:W-:Y:S05]  /*6260*/  @P1 BRA `(.L_x_31) ;  /* 0x0000000000041947 */ /* 0x000fea0003800000 */
[----:B------:R-:W-:Y:S01]  /*6270*/  BPT.TRAP 0x1 ;  /* 0x000000040000795c */ /* 0x000fe20000300000 */
.L_x_31:
[----:B------:R-:W-:-:S13]  /*6280*/  R2UR UR6, R168 ;  /* 0x00000000a80672ca */ /* 0x000fda00000e0000 */
[----:B------:R-:W-:-:S04]  /*6290*/  UIADD3 UR6, UR6, 0x1, URZ ;  /* 0x0000000106067890 */ /* 0x000fc8000fffe03f */
[----:B------:R-:W-:-:S04]  /*62a0*/  UISETP.NE.AND UP0, UPT, UR6, 0x5, UPT ;  /* 0x000000050600788c */ /* 0x000fc8000bf05270 */
[----:B------:R-:W-:Y:S01]  /*62b0*/  USEL UR7, UR6, URZ, UP0 ;  /* 0x0000003f06077287 */ /* 0x000fe20008000000 */
[----:B------:R-:W-:Y:S11]  /*62c0*/  @!P0 BRA `(.L_x_32) ;  /* 0x0000000000048947 */ /* 0x000ff60003800000 */
[----:B------:R-:W-:Y:S01]  /*62d0*/  BPT.TRAP 0x1 ;  /* 0x000000040000795c */ /* 0x000fe20000300000 */
.L_x_32:
[----:B------:R-:W-:-:S13]  /*62e0*/  R2UR UR6, R16 ;  /* 0x00000000100672ca */ /* 0x000fda00000e0000 */
[----:B------:R-:W-:-:S04]  /*62f0*/  ULEA UR6, UR7, UR6, 0x3 ;  /* 0x0000000607067291 */ /* 0x000fc8000f8e183f */
[----:B------:R-:W-:-:S04]  /*6300*/  UIADD3 UR6, UR6, 0x31028, URZ ;  /* 0x0003102806067890 */ /* 0x000fc8000fffe03f */
[----:B------:R-:W-:-:S09]  /*6310*/  UPRMT UR6, URZ, 0x654, UR6 ;  /* 0x000006543f067896 */ /* 0x000fd20008000006 */
[----:B------:R-:W-:Y:S01]  /*6320*/  SYNCS.ARRIVE.TRANS64.RED.A1T0 RZ, [UR6], RZ ;  /* 0x000000ffffff79a7 */ /* 0x000fe20008100406 */
[----:B------:R-:W-:Y:S05]  /*6330*/  @P1 BRA `(.L_x_33) ;  /* 0x0000000000041947 */ /* 0x000fea0003800000 */
[----:B------:R-:W-:Y:S01]  /*6340*/  BPT.TRAP 0x1 ;  /* 0x000000040000795c */ /* 0x000fe20000300000 */
.L_x_33:
[----:B------:R-:W-:Y:S01]  /*6350*/  UIADD3 UR6, UR7, 0x1, URZ ;  /* 0x0000000107067890 */ /* 0x000fe2000fffe03f */
[C---:B------:R-:W-:Y:S01]  /*6360*/  ISETP.GT.AND P2, PT, R13.reuse, 0x2, PT ;  /* 0x000000020d00780c */ /* 0x040fe20003f44270 */
[----:B------:R-:W-:Y:S01]  /*6370*/  UIADD3 UR5, UR5, 0x1, URZ ;  /* 0x0000000105057890 */ /* 0x000fe2000fffe03f */
[----:B------:R-:W-:Y:S01]  /*6380*/  IADD3 R13, R13, -0x1, RZ ;  /* 0xffffffff0d0d7810 */ /* 0x000fe20007ffe0ff */
[----:B------:R-:W-:Y:S01]  /*6390*/  UISETP.NE.AND UP0, UPT, UR6, 0x5, UPT ;  /* 0x000000050600788c */ /* 0x000fe2000bf05270 */
[----:B------:R-:W-:Y:S01]  /*63a0*/  IADD3 R5, R5, 0x40, RZ ;  /* 0x0000004005057810 */ /* 0x000fe20007ffe0ff */
[----:B------:R-:W-:Y:S01]  /*63b0*/  UISETP.NE.AND UP2, UPT, UR5, 0x5, UPT ;  /* 0x000000050500788c */ /* 0x000fe2000bf45270 */
[----:B------:R-:W-:Y:S01]  /*63c0*/  MOV R17, R6 ;  /* 0x0000000600117202 */ /* 0x000fe20000000f00 */
[----:B------:R-:W-:Y:S01]  /*63d0*/  USEL UR7, UR6, URZ, UP0 ;  /* 0x0000003f06077287 */ /* 0x000fe20008000000 */
[----:B-1----:R-:W-:Y:S01]  /*63e0*/  MOV R15, R4 ;  /* 0x00000004000f7202 */ /* 0x002fe20000000f00 */
[----:B------:R-:W-:-:S02]  /*63f0*/  USEL UR6, URZ, 0x1, UP2 ;  /* 0x000000013f067887 */ /* 0x000fc40009000000 */
[----:B------:R-:W-:Y:S02]  /*6400*/  USEL UR60, UR5, URZ, UP2 ;  /* 0x0000003f053c7287 */ /* 0x000fe40009000000 */
[----:B------:R-:W-:Y:S02]  /*6410*/  MOV R168, UR7 ;  /* 0x0000000700a87c02 */ /* 0x000fe40008000f00 */
[----:B------:R-:W-:Y:S01]  /*6420*/  LOP3.LUT R14, R14, UR6, RZ, 0x3c, !PT ;  /* 0x000000060e0e7c12 */ /* 0x000fe2000f8e3cff */
[----:B------:R-:W-:Y:S07]  /*6430*/  @P2 BRA `(.L_x_34) ;  /* 0xffffffd400b02947 */ /* 0x000fee000383ffff */
.L_x_23:
[----:B------:R-:W-:-:S13]  /*6440*/  ISETP.GE.AND P2, PT, R13, 0x1, PT ;  /* 0x000000010d00780c */ /* 0x000fda0003f46270 */
[----:B------:R-:W-:Y:S05]  /*6450*/  @!P2 BRA `(.L_x_35) ;  /* 0x0000002c004ca947 */ /* 0x000fea0003800000 */
[----:B------:R-:W-:Y:S01]  /*6460*/  MOV R17, R6 ;  /* 0x0000000600117202 */ /* 0x000fe20000000f00 */
[----:B------:R-:W-:Y:S01]  /*6470*/  ULDC UR61, c[0x0][0x604] ;  /* 0x00018100003d7ab9 */ /* 0x000fe20000000800 */
[----:B------:R-:W-:-:S07]  /*6480*/  MOV R15, R4 ;  /* 0x00000004000f7202 */ /* 0x000fce0000000f00 */
.L_x_46:
[----:B------:R-:W-:Y:S05]  /*6490*/  @!P0 BRA `(.L_x_36) ;  /* 0x0000000000048947 */ /* 0x000fea0003800000 */
[----:B------:R-:W-:Y:S01]  /*64a0*/  BPT.TRAP 0x1 ;  /* 0x000000040000795c */ /* 0x000fe20000300000 */
.L_x_36:
[----:B------:R-:W-:Y:S02]  /*64b0*/  R2UR UR4, R16 ;  /* 0x00000000100472ca */ /* 0x000fe400000e0000 */
[----:B------:R-:W-:-:S11]  /*64c0*/  SHF.L.U32 R4, R14, 0x1f, RZ ;  /* 0x0000001f0e047819 */ /* 0x000fd600000006ff */
[----:B------:R-:W-:-:S09]  /*64d0*/  ULEA UR4, UR60, UR4, 0x3 ;  /* 0x000000043c047291 */ /* 0x000fd2000f8e183f */
[----:B------:R-:W1:Y:S02]  /*64e0*/  SYNCS.PHASECHK.TRANS64.TRYWAIT P2, [UR4+0x31000], R4 ;  /* 0x03100004ff0075a7 */ /* 0x000e640008040144 */
[----:B-1----:R-:W-:Y:S05]  /*64f0*/  @!P2 BRA `(.L_x_37) ;  /* 0x000000740074a947 */ /* 0x002fea0003800000 */
.L_x_116:
        /* <DEDUP_REMOVED lines=14> */
[----:B------:R-:W-:Y:S01]  /*65e0*/  R2UR UR5, R9 ;  /* 0x00000000090572ca */ /* 0x000fe200000e0000 */
[----:B------:R-:W-:Y:S01]  /*65f0*/  UMOV UR51, 0x80000020 ;  /* 0x8000002000337882 */ /* 0x000fe20000000000 */
[----:B------:R-:W-:Y:S01]  /*6600*/  UMOV UR55, 0x80000020 ;  /* 0x8000002000377882 */ /* 0x000fe20000000000 */
[----:B------:R-:W-:-:S02]  /*6610*/  UIADD3 UR10, UR4, 0x2, URZ ;  /* 0x00000002040a7890 */ /* 0x000fc4000fffe03f */
[----:B------:R-:W-:Y:S02]  /*6620*/  UIADD3 UR14, UR4, 0x100, URZ ;  /* 0x00000100040e7890 */ /* 0x000fe4000fffe03f */
[----:B------:R-:W-:Y:S01]  /*6630*/  UMOV UR58, UR4 ;  /* 0x00000004003a7c82 */ /* 0x000fe20008000000 */
[----:B------:R-:W-:Y:S01]  /*6640*/  UIADD3 UR18, UR4, 0x102, URZ ;  /* 0x0000010204127890 */ /* 0x000fe2000fffe03f */
[----:B------:R-:W-:Y:S01]  /*6650*/  HGMMA.64x64x16.F32.BF16 R24, gdesc[UR56], RZ, !UPT, gsb0 ;  /* 0x00e00000381879f0 */ /* 0x000fe2000c0018ff */
[----:B------:R-:W-:Y:S02]  /*6660*/  UIADD3 UR22, UR4, 0x200, URZ ;  /* 0x0000020004167890 */ /* 0x000fe4000fffe03f */
[----:B------:R-:W-:Y:S02]  /*6670*/  UIADD3 UR26, UR4, 0x202, URZ ;  /* 0x00000202041a7890 */ /* 0x000fe4000fffe03f */
[----:B------:R-:W-:Y:S02]  /*6680*/  UIADD3 UR30, UR4, 0x300, URZ ;  /* 0x00000300041e7890 */ /* 0x000fe4000fffe03f */
[----:B------:R-:W-:-:S02]  /*6690*/  UIADD3 UR34, UR4, 0x302, URZ ;  /* 0x0000030204227890 */ /* 0x000fc4000fffe03f */
[----:B------:R-:W-:Y:S02]  /*66a0*/  UIADD3 UR38, UR4, 0x400, URZ ;  /* 0x0000040004267890 */ /* 0x000fe4000fffe03f */
[----:B------:R-:W-:Y:S02]  /*66b0*/  UIADD3 UR42, UR4, 0x402, URZ ;  /* 0x00000402042a7890 */ /* 0x000fe4000fffe03f */
[----:B------:R-:W-:Y:S02]  /*66c0*/  UIADD3 UR46, UR4, 0x500, URZ ;  /* 0x00000500042e7890 */ /* 0x000fe4000fffe03f */
[----:B------:R-:W-:Y:S02]  /*66d0*/  UIADD3 UR50, UR4, 0x502, URZ ;  /* 0x0000050204327890 */ /* 0x000fe4000fffe03f */
[----:B------:R-:W-:Y:S02]  /*66e0*/  UIADD3 UR54, UR4, 0x600, URZ ;  /* 0x0000060004367890 */ /* 0x000fe4000fffe03f */
[----:B------:R-:W-:Y:S01]  /*66f0*/  UIADD3 UR6, UR4, 0x602, URZ ;  /* 0x0000060204067890 */ /* 0x000fe2000fffe03f */
[----:B------:R-:W-:Y:S01]  /*6700*/  R2UR UR4, R8 ;  /* 0x00000000080472ca */ /* 0x000fe200000e0000 */
[----:B------:R-:W-:Y:S01]  /*6710*/  UMOV UR7, 0x80000020 ;  /* 0x8000002000077882 */ /* 0x000fe20000000000 */
[----:B------:R-:W-:-:S02]  /*6720*/  WARPGROUP.DEPBAR.LE gsb0, 0x0 ;  /* 0x00008000000079c5 */ /* 0x000fc40000010000 */
        /* <DEDUP_REMOVED lines=38> */
[----:B------:R-:W-:-:S04]  /*6990*/  UIADD3 UR4, UR60, 0x1, URZ ;  /* 0x000000013c047890 */ /* 0x000fc8000fffe03f */
[----:B------:R-:W-:-:S04]  /*69a0*/  UISETP.NE.AND UP0, UPT, UR4, 0x5, UPT ;  /* 0x000000050400788c */ /* 0x000fc8000bf05270 */
[----:B------:R-:W-:Y:S02]  /*69b0*/  USEL UR5, URZ, 0x1, UP0 ;  /* 0x000000013f057887 */ /* 0x000fe40008000000 */
[----:B------:R-:W-:-:S04]  /*69c0*/  USEL UR4, UR4, URZ, UP0 ;  /* 0x0000003f04047287 */ /* 0x000fc80008000000 */
[----:B------:R-:W-:Y:S01]  /*69d0*/  LOP3.LUT R14, R14, UR5, RZ, 0x3c, !PT ;  /* 0x000000050e0e7c12 */ /* 0x000fe2000f8e3cff */
[----:B------:R-:W-:Y:S02]  /*69e0*/  WARPGROUP.DEPBAR.LE gsb0, 0x0 ;  /* 0x00008000000079c5 */ /* 0x000fe40000010000 */
[----:B------:R-:W-:Y:S05]  /*69f0*/  @!P0 BRA `(.L_x_38) ;  /* 0x0000000000048947 */ /* 0x000fea0003800000 */
[----:B------:R-:W-:Y:S01]  /*6a00*/  BPT.TRAP 0x1 ;  /* 0x000000040000795c */ /* 0x000fe20000300000 */
.L_x_38:
[C---:B-1----:R-:W-:Y:S01]  /*6a10*/  IADD3 R4, R5.reuse, 0x1, RZ ;  /* 0x0000000105047810 */ /* 0x042fe20007ffe0ff */
[----:B------:R-:W-:Y:S01]  /*6a20*/  ULDC UR5, c[0x0][0x28c] ;  /* 0x0000a30000057ab9 */ /* 0x000fe20000000800 */
[C---:B------:R-:W-:Y:S02]  /*6a30*/  IADD3 R6, R5.reuse, 0x8, RZ ;  /* 0x0000000805067810 */ /* 0x040fe40007ffe0ff */
[----:B------:R-:W-:Y:S02]  /*6a40*/  ISETP.GE.AND P6, PT, R4, UR5, PT ;  /* 0x0000000504007c0c */ /* 0x000fe4000bfc6270 */
[C---:B------:R-:W-:Y:S02]  /*6a50*/  IADD3 R4, R5.reuse, 0x10, RZ ;  /* 0x0000001005047810 */ /* 0x040fe40007ffe0ff */
[----:B------:R-:W-:Y:S02]  /*6a60*/  ISETP.GE.AND P5, PT, R5, UR5, PT ;  /* 0x0000000505007c0c */ /* 0x000fe4000bfa6270 */
[----:B------:R-:W-:-:S02]  /*6a70*/  ISETP.GE.AND P4, PT, R4, UR5, PT ;  /* 0x0000000504007c0c */ /* 0x000fc4000bf86270 */
[C---:B------:R-:W-:Y:S02]  /*6a80*/  IADD3 R4, R5.reuse, 0x11, RZ ;  /* 0x0000001105047810 */ /* 0x040fe40007ffe0ff */
[----:B------:R-:W-:Y:S02]  /*6a90*/  FSEL R26, R26, -INF , !P5 ;  /* 0xff8000001a1a7808 */ /* 0x000fe40006800000 */
[----:B------:R-:W-:Y:S02]  /*6aa0*/  FSEL R24, R24, -INF , !P5 ;  /* 0xff80000018187808 */ /* 0x000fe40006800000 */
[----:B------:R-:W-:Y:S02]  /*6ab0*/  IADD3 R19, R5, 0x9, RZ ;  /* 0x0000000905137810 */ /* 0x000fe40007ffe0ff */
[----:B------:R-:W-:Y:S02]  /*6ac0*/  ISETP.GE.AND P5, PT, R4, UR5, PT ;  /* 0x0000000504007c0c */ /* 0x000fe4000bfa6270 */
[----:B------:R-:W-:-:S02]  /*6ad0*/  ISETP.GE.AND P3, PT, R6, UR5, PT ;  /* 0x0000000506007c0c */ /* 0x000fc4000bf66270 */
[----:B------:R-:W-:Y:S02]  /*6ae0*/  FSEL R27, R27, -INF , !P6 ;  /* 0xff8000001b1b7808 */ /* 0x000fe40007000000 */
[----:B------:R-:W-:Y:S02]  /*6af0*/  FMNMX R4, R26, R15, !PT ;  /* 0x0000000f1a047209 */ /* 0x000fe40007800000 */
[----:B------:R-:W-:Y:S02]  /*6b00*/  ISETP.GE.AND P2, PT, R19, UR5, PT ;  /* 0x0000000513007c0c */ /* 0x000fe4000bf46270 */
[----:B------:R-:W-:Y:S02]  /*6b10*/  FSEL R30, R30, -INF , !P3 ;  /* 0xff8000001e1e7808 */ /* 0x000fe40005800000 */
[----:B------:R-:W-:Y:S02]  /*6b20*/  FMNMX R19, R27, R4, !PT ;  /* 0x000000041b137209 */ /* 0x000fe40007800000 */
[----:B------:R-:W-:-:S02]  /*6b30*/  FSEL R31, R31, -INF , !P2 ;  /* 0xff8000001f1f7808 */ /* 0x000fc40005000000 */
[----:B------:R-:W-:Y:S02]  /*6b40*/  FMNMX R4, R30, R19, !PT ;  /* 0x000000131e047209 */ /* 0x000fe40007800000 */
[----:B------:R-:W-:Y:S02]  /*6b50*/  IADD3 R6, R5, 0x18, RZ ;  /* 0x0000001805067810 */ /* 0x000fe40007ffe0ff */
[----:B------:R-:W-:Y:S02]  /*6b60*/  FSEL R25, R25, -INF , !P6 ;  /* 0xff80000019197808 */ /* 0x000fe40007000000 */
[----:B------:R-:W-:Y:S02]  /*6b70*/  FSEL R34, R34, -INF , !P4 ;  /* 0xff80000022227808 */ /* 0x000fe40006000000 */
[----:B------:R-:W-:Y:S02]  /*6b80*/  FMNMX R19, R31, R4, !PT ;  /* 0x000000041f137209 */ /* 0x000fe40007800000 */
[----:B------:R-:W-:-:S02]  /*6b90*/  ISETP.GE.AND P6, PT, R6, UR5, PT ;  /* 0x0000000506007c0c */ /* 0x000fc4000bfc6270 */
[----:B------:R-:W-:Y:S02]  /*6ba0*/  IADD3 R6, R5, 0x19, RZ ;  /* 0x0000001905067810 */ /* 0x000fe40007ffe0ff */
[----:B------:R-:W-:Y:S02]  /*6bb0*/  FSEL R35, R35, -INF , !P5 ;  /* 0xff80000023237808 */ /* 0x000fe40006800000 */
[----:B------:R-:W-:Y:S02]  /*6bc0*/  FMNMX R4, R34, R19, !PT ;  /* 0x0000001322047209 */ /* 0x000fe40007800000 */
[----:B------:R-:W-:Y:S02]  /*6bd0*/  FSEL R28, R28, -INF , !P3 ;  /* 0xff8000001c1c7808 */ /* 0x000fe40005800000 */
[----:B------:R-:W-:Y:S02]  /*6be0*/  ISETP.GE.AND P3, PT, R6, UR5, PT ;  /* 0x0000000506007c0c */ /* 0x000fe4000bf66270 */
[----:B------:R-:W-:-:S02]  /*6bf0*/  IADD3 R6, R5, 0x20, RZ ;  /* 0x0000002005067810 */ /* 0x000fc40007ffe0ff */
[----:B------:R-:W-:Y:S02]  /*6c00*/  FSEL R38, R38, -INF , !P6 ;  /* 0xff80000026267808 */ /* 0x000fe40007000000 */
[----:B------:R-:W-:Y:S02]  /*6c10*/  FMNMX R19, R35, R4, !PT ;  /* 0x0000000423137209 */ /* 0x000fe40007800000 */
[----:B------:R-:W-:Y:S02]  /*6c20*/  FSEL R29, R29, -INF , !P2 ;  /* 0xff8000001d1d7808 */ /* 0x000fe40005000000 */
[----:B------:R-:W-:Y:S02]  /*6c30*/  ISETP.GE.AND P2, PT, R6, UR5, PT ;  /* 0x0000000506007c0c */ /* 0x000fe4000bf46270 */
[----:B------:R-:W-:Y:S02]  /*6c40*/  IADD3 R6, R5, 0x21, RZ ;  /* 0x0000002105067810 */ /* 0x000fe40007ffe0ff */
[----:B------:R-:W-:-:S02]  /*6c50*/  FSEL R39, R39, -INF , !P3 ;  /* 0xff80000027277808 */ /* 0x000fc40005800000 */
[----:B------:R-:W-:Y:S02]  /*6c60*/  FMNMX R4, R38, R19, !PT ;  /* 0x0000001326047209 */ /* 0x000fe40007800000 */
[----:B------:R-:W-:Y:S02]  /*6c70*/  FSEL R33, R33, -INF , !P5 ;  /* 0xff80000021217808 */ /* 0x000fe40006800000 */
[----:B------:R-:W-:Y:S02]  /*6c80*/  IADD3 R20, R5, 0x28, RZ ;  /* 0x0000002805147810 */ /* 0x000fe40007ffe0ff */
[----:B------:R-:W-:Y:S02]  /*6c90*/  ISETP.GE.AND P5, PT, R6, UR5, PT ;  /* 0x0000000506007c0c */ /* 0x000fe4000bfa6270 */
[----:B------:R-:W-:Y:S02]  /*6ca0*/  FSEL R42, R42, -INF , !P2 ;  /* 0xff8000002a2a7808 */ /* 0x000fe40005000000 */
[----:B------:R-:W-:-:S02]  /*6cb0*/  FMNMX R19, R39, R4, !PT ;  /* 0x0000000427137209 */ /* 0x000fc40007800000 */
[----:B------:R-:W-:Y:S02]  /*6cc0*/  IADD3 R6, R5, 0x29, RZ ;  /* 0x0000002905067810 */ /* 0x000fe40007ffe0ff */
[----:B------:R-:W-:Y:S02]  /*6cd0*/  FSEL R32, R32, -INF , !P4 ;  /* 0xff80000020207808 */ /* 0x000fe40006000000 */
[----:B------:R-:W-:Y:S02]  /*6ce0*/  ISETP.GE.AND P4, PT, R20, UR5, PT ;  /* 0x0000000514007c0c */ /* 0x000fe4000bf86270 */
[----:B------:R-:W-:Y:S02]  /*6cf0*/  FSEL R36, R36, -INF , !P6 ;  /* 0xff80000024247808 */ /* 0x000fe40007000000 */
[----:B------:R-:W-:Y:S02]  /*6d00*/  FSEL R43, R43, -INF , !P5 ;  /* 0xff8000002b2b7808 */ /* 0x000fe40006800000 */
[----:B------:R-:W-:-:S02]  /*6d10*/  FMNMX R4, R42, R19, !PT ;  /* 0x000000132a047209 */ /* 0x000fc40007800000 */
[----:B------:R-:W-:Y:S02]  /*6d20*/  ISETP.GE.AND P6, PT, R6, UR5, PT ;  /* 0x0000000506007c0c */ /* 0x000fe4000bfc6270 */
[----:B------:R-:W-:Y:S02]  /*6d30*/  IADD3 R6, R5, 0x30, RZ ;  /* 0x0000003005067810 */ /* 0x000fe40007ffe0ff */
[----:B------:R-:W-:Y:S02]  /*6d40*/  FSEL R46, R46, -INF , !P4 ;  /* 0xff8000002e2e7808 */ /* 0x000fe40006000000 */
[----:B------:R-:W-:Y:S02]  /*6d50*/  FMNMX R19, R43, R4, !PT ;  /* 0x000000042b137209 */ /* 0x000fe40007800000 */
[----:B------:R-:W-:Y:S02]  /*6d60*/  FSEL R37, R37, -INF , !P3 ;  /* 0xff80000025257808 */ /* 0x000fe40005800000 */
        /* <DEDUP_REMOVED lines=15> */
[----:B------:R-:W-:Y:S02]  /*6e60*/  ISETP.GE.AND P4, PT, R20, UR5, PT ;  /* 0x0000000514007c0c */ /* 0x000fe4000bf86270 */
[----:B------:R-:W-:Y:S02]  /*6e70*/  FSEL R54, R54, -INF , !P5 ;  /* 0xff80000036367808 */ /* 0x000fe40006800000 */
[----:B------:R-:W-:Y:S02]  /*6e80*/  FMNMX R19, R51, R4, !PT ;  /* 0x0000000433137209 */ /* 0x000fe40007800000 */
[----:B------:R-:W-:-:S02]  /*6e90*/  FSEL R55, R55, -INF , !P4 ;  /* 0xff80000037377808 */ /* 0x000fc40006000000 */
[----:B------:R-:W-:Y:S02]  /*6ea0*/  FMNMX R4, R54, R19, !PT ;  /* 0x0000001336047209 */ /* 0x000fe40007800000 */
[----:B------:R-:W-:Y:S02]  /*6eb0*/  P2R R18, PR, RZ, 0x2 ;  /* 0x00000002ff127803 */ /* 0x000fe40000000000 */
[----:B------:R-:W-:Y:S02]  /*6ec0*/  FMNMX R21, R55, R4, !PT ;  /* 0x0000000437157209 */ /* 0x000fe40007800000 */
[----:B------:R-:W-:Y:S02]  /*6ed0*/  FSEL R45, R45, -INF , !P6 ;  /* 0xff8000002d2d7808 */ /* 0x000fe40007000000 */
[----:B------:R-:W-:Y:S01]  /*6ee0*/  FSEL R50, R48, -INF , !P3 ;  /* 0xff80000030327808 */ /* 0x000fe20005800000 */
[----:B------:R-:W1:Y:S01]  /*6ef0*/  SHFL.BFLY PT, R4, R21, 0x1, 0x1f ;  /* 0x0c201f0015047f89 */ /* 0x000e6200000e0000 */
[----:B------:R-:W-:-:S02]  /*6f00*/  FSEL R49, R49, -INF , !P2 ;  /* 0xff80000031317808 */ /* 0x000fc40005000000 */
[----:B------:R-:W-:Y:S02]  /*6f10*/  FSEL R52, R52, -INF , !P5 ;  /* 0xff80000034347808 */ /* 0x000fe40006800000 */
[----:B------:R-:W-:Y:S02]  /*6f20*/  FSEL R53, R53, -INF , !P4 ;  /* 0xff80000035357808 */ /* 0x000fe40006000000 */
[----:B------:R-:W-:-:S13]  /*6f30*/  R2UR UR5, R16 ;  /* 0x00000000100572ca */ /* 0x000fda00000e0000 */
[----:B------:R-:W-:Y:S01]  /*6f40*/  ULEA UR5, UR4, UR5, 0x3 ;  /* 0x0000000504057291 */ /* 0x000fe2000f8e183f */
[----:B-1----:R-:W-:-:S05]  /*6f50*/  FMNMX R22, R21, R4, !PT ;  /* 0x0000000415167209 */ /* 0x002fca0007800000 */
[----:B------:R-:W1:Y:S02]  /*6f60*/  SHFL.BFLY PT, R19, R22, 0x2, 0x1f ;  /* 0x0c401f0016137f89 */ /* 0x000e6400000e0000 */
[----:B-1----:R-:W-:-:S04]  /*6f70*/  FMNMX R4, R22, R19, !PT ;  /* 0x0000001316047209 */ /* 0x002fc80007800000 */
[----:B------:R-:W-:-:S04]  /*6f80*/  FSETP.NEU.AND P1, PT, R4, -INF , PT ;  /* 0xff8000000400780b */ /* 0x000fc80003f2d000 */
[----:B------:R-:W-:Y:S02]  /*6f90*/  FSEL R20, R4, RZ, P1 ;  /* 0x000000ff04147208 */ /* 0x000fe40000800000 */
[----:B------:R-:W-:Y:S02]  /*6fa0*/  ISETP.NE.AND P1, PT, R18, RZ, PT ;  /* 0x000000ff1200720c */ /* 0x000fe40003f25270 */
[----:B------:R-:W-:Y:S01]  /*6fb0*/  FMNMX R18, R24, R17, !PT ;  /* 0x0000001118127209 */ /* 0x000fe20007800000 */
[C---:B------:R-:W-:Y:S01]  /*6fc0*/  FMUL R169, R20.reuse, UR61 ;  /* 0x0000003d14a97c20 */ /* 0x040fe20008400000 */
[----:B------:R-:W-:Y:S02]  /*6fd0*/  FADD R15, -R20, R15 ;  /* 0x0000000f140f7221 */ /* 0x000fe40000000100 */
[----:B------:R-:W-:Y:S01]  /*6fe0*/  FMNMX R19, R25, R18, !PT ;  /* 0x0000001219137209 */ /* 0x000fe20007800000 */
[--C-:B------:R-:W-:Y:S01]  /*6ff0*/  FFMA R26, R26, UR61, -R169.reuse ;  /* 0x0000003d1a1a7c23 */ /* 0x100fe200080008a9 */
[--C-:B------:R-:W-:Y:S01]  /*7000*/  FFMA R21, R27, UR61, -R169.reuse ;  /* 0x0000003d1b157c23 */ /* 0x100fe200080008a9 */
        /* <DEDUP_REMOVED lines=18> */
[--C-:B------:R-:W-:Y:S01]  /*7130*/  FFMA R170, R47, UR61, -R169.reuse ;  /* 0x0000003d2faa7c23 */ /* 0x100fe200080008a9 */
[----:B------:R-:W-:Y:S01]  /*7140*/  FSETP.GEU.AND P4, PT, R34, -126, PT ;  /* 0xc2fc00002200780b */ /* 0x000fe20003f8e000 */
[----:B------:R-:W-:Y:S01]  /*7150*/  @!P3 FMUL R21, R21, 0.5 ;  /* 0x3f0000001515b820 */ /* 0x000fe20000400000 */
[----:B------:R-:W-:Y:S01]  /*7160*/  FMNMX R19, R37, R18, !PT ;  /* 0x0000001225137209 */ /* 0x000fe20007800000 */
[----:B------:R-:W-:-:S02]  /*7170*/  FFMA R46, R6, UR61, -R169 ;  /* 0x0000003d062e7c23 */ /* 0x000fc400080008a9 */
[----:B------:R-:W-:Y:S01]  /*7180*/  @!P5 FMUL R31, R31, 0.5 ;  /* 0x3f0000001f1fd820 */ /* 0x000fe20000400000 */
[----:B------:R-:W-:-:S03]  /*7190*/  FMNMX R18, R40, R19, !PT ;  /* 0x0000001328127209 */ /* 0x000fc60007800000 */
[----:B------:R-:W-:Y:S01]  /*71a0*/  @!P2 FMUL R27, R27, 0.5 ;  /* 0x3f0000001b1ba820 */ /* 0x000fe20000400000 */
[----:B------:R-:W-:-:S03]  /*71b0*/  FMNMX R19, R41, R18, !PT ;  /* 0x0000001229137209 */ /* 0x000fc60007800000 */
[----:B------:R-:W-:Y:S01]  /*71c0*/  @!P4 FMUL R34, R34, 0.5 ;  /* 0x3f0000002222c820 */ /* 0x000fe20000400000 */
[----:B------:R-:W-:Y:S01]  /*71d0*/  FMNMX R18, R44, R19, !PT ;  /* 0x000000132c127209 */ /* 0x000fe20007800000 */
[----:B------:R-:W1:Y:S03]  /*71e0*/  MUFU.EX2 R27, R27 ;  /* 0x0000001b001b7308 */ /* 0x000e660000000800 */
[----:B------:R-:W-:-:S04]  /*71f0*/  FMNMX R19, R45, R18, !PT ;  /* 0x000000122d137209 */ /* 0x000fc80007800000 */
[----:B------:R-:W-:Y:S01]  /*7200*/  FMNMX R22, R50, R19, !PT ;  /* 0x0000001332167209 */ /* 0x000fe20007800000 */
[----:B------:R2:W3:Y:S03]  /*7210*/  MUFU.EX2 R18, R26 ;  /* 0x0000001a00127308 */ /* 0x0004e60000000800 */
[----:B------:R-:W-:-:S04]  /*7220*/  FMNMX R19, R49, R22, !PT ;  /* 0x0000001631137209 */ /* 0x000fc80007800000 */
[----:B------:R-:W-:Y:S02]  /*7230*/  FMNMX R22, R52, R19, !PT ;  /* 0x0000001334167209 */ /* 0x000fe40007800000 */
[----:B------:R-:W4:Y:S01]  /*7240*/  MUFU.EX2 R19, R21 ;  /* 0x0000001500137308 */ /* 0x000f220000000800 */
[----:B--2---:R-:W-:Y:S01]  /*7250*/  FFMA R26, R35, UR61, -R169 ;  /* 0x0000003d231a7c23 */ /* 0x004fe200080008a9 */
[----:B------:R-:W-:Y:S01]  /*7260*/  FMNMX R23, R53, R22, !PT ;  /* 0x0000001635177209 */ /* 0x000fe20007800000 */
[----:B-1----:R-:W-:Y:S01]  /*7270*/  @!P2 FMUL R27, R27, R27 ;  /* 0x0000001b1b1ba220 */ /* 0x002fe20000400000 */
[----:B------:R-:W-:-:S03]  /*7280*/  FSETP.GEU.AND P2, PT, R39, -126, PT ;  /* 0xc2fc00002700780b */ /* 0x000fc60003f4e000 */
[----:B------:R-:W1:Y:S01]  /*7290*/  SHFL.BFLY PT, R30, R23, 0x1, 0x1f ;  /* 0x0c201f00171e7f89 */ /* 0x000e6200000e0000 */
[----:B---3--:R-:W-:Y:S01]  /*72a0*/  @!P6 FMUL R18, R18, R18 ;  /* 0x000000121212e220 */ /* 0x008fe20000400000 */
[----:B------:R-:W-:Y:S01]  /*72b0*/  FSETP.GEU.AND P6, PT, R26, -126, PT ;  /* 0xc2fc00001a00780b */ /* 0x000fe20003fce000 */
[----:B------:R-:W2:Y:S01]  /*72c0*/  MUFU.EX2 R22, R31 ;  /* 0x0000001f00167308 */ /* 0x000ea20000000800 */
[----:B----4-:R-:W-:-:S07]  /*72d0*/  @!P3 FMUL R19, R19, R19 ;  /* 0x000000131313b220 */ /* 0x010fce0000400000 */
[----:B------:R-:W3:Y:S01]  /*72e0*/  MUFU.EX2 R21, R34 ;  /* 0x0000002200157308 */ /* 0x000ee20000000800 */
[----:B------:R-:W-:Y:S01]  /*72f0*/  FSETP.GEU.AND P3, PT, R38, -126, PT ;  /* 0xc2fc00002600780b */ /* 0x000fe20003f6e000 */
[----:B------:R-:W-:Y:S02]  /*7300*/  @!P2 FMUL R39, R39, 0.5 ;  /* 0x3f0000002727a820 */ /* 0x000fe40000400000 */
[----:B------:R-:W-:-:S04]  /*7310*/  @!P6 FMUL R26, R26, 0.5 ;  /* 0x3f0000001a1ae820 */ /* 0x000fc80000400000 */
[----:B------:R4:W5:Y:S01]  /*7320*/  MUFU.EX2 R34, R39 ;  /* 0x0000002700227308 */ /* 0x0009620000000800 */
[----:B--2---:R-:W-:Y:S01]  /*7330*/  @!P5 FMUL R22, R22, R22 ;  /* 0x000000161616d220 */ /* 0x004fe20000400000 */
[----:B------:R-:W-:Y:S02]  /*7340*/  FSETP.GEU.AND P5, PT, R48, -126, PT ;  /* 0xc2fc00003000780b */ /* 0x000fe40003fae000 */
[----:B-1----:R-:W-:Y:S02]  /*7350*/  FMNMX R30, R23, R30, !PT ;  /* 0x0000001e171e7209 */ /* 0x002fe40007800000 */
[----:B------:R-:W-:Y:S02]  /*7360*/  @!P3 FMUL R38, R38, 0.5 ;  /* 0x3f0000002626b820 */ /* 0x000fe40000400000 */
[----:B------:R-:W1:Y:S01]  /*7370*/  MUFU.EX2 R26, R26 ;  /* 0x0000001a001a7308 */ /* 0x000e620000000800 */
[----:B---3--:R-:W-:Y:S01]  /*7380*/  @!P4 FMUL R21, R21, R21 ;  /* 0x000000151515c220 */ /* 0x008fe20000400000 */
[----:B------:R-:W-:Y:S01]  /*7390*/  FSETP.GEU.AND P4, PT, R43, -126, PT ;  /* 0xc2fc00002b00780b */ /* 0x000fe20003f8e000 */
[----:B------:R-:W2:Y:S01]  /*73a0*/  SHFL.BFLY PT, R35, R30, 0x2, 0x1f ;  /* 0x0c401f001e237f89 */ /* 0x000ea200000e0000 */
[----:B----4-:R-:W-:-:S03]  /*73b0*/  FFMA R39, R51, UR61, -R169 ;  /* 0x0000003d33277c23 */ /* 0x010fc600080008a9 */
[----:B------:R-:W-:Y:S01]  /*73c0*/  @!P5 FMUL R48, R48, 0.5 ;  /* 0x3f0000003030d820 */ /* 0x000fe20000400000 */
[----:B------:R-:W3:Y:S01]  /*73d0*/  MUFU.EX2 R31, R38 ;  /* 0x00000026001f7308 */ /* 0x000ee20000000800 */
[----:B-----5:R-:W-:Y:S01]  /*73e0*/  @!P2 FMUL R34, R34, R34 ;  /* 0x000000222222a220 */ /* 0x020fe20000400000 */
[----:B------:R-:W-:-:S05]  /*73f0*/  FSETP.GEU.AND P2, PT, R46, -126, PT ;  /* 0xc2fc00002e00780b */ /* 0x000fca0003f4e000 */
[----:B------:R-:W-:Y:S01]  /*7400*/  @!P4 FMUL R43, R43, 0.5 ;  /* 0x3f0000002b2bc820 */ /* 0x000fe20000400000 */
[----:B------:R4:W5:Y:S01]  /*7410*/  MUFU.EX2 R23, R48 ;  /* 0x0000003000177308 */ /* 0x0009620000000800 */
[----:B-1----:R-:W-:Y:S01]  /*7420*/  @!P6 FMUL R26, R26, R26 ;  /* 0x0000001a1a1ae220 */ /* 0x002fe20000400000 */
[----:B------:R-:W-:-:S05]  /*7430*/  FSETP.GEU.AND P6, PT, R42, -126, PT ;  /* 0xc2fc00002a00780b */ /* 0x000fca0003fce000 */
[----:B------:R-:W-:Y:S01]  /*7440*/  @!P2 FMUL R46, R46, 0.5 ;  /* 0x3f0000002e2ea820 */ /* 0x000fe20000400000 */
[----:B------:R1:W1:Y:S01]  /*7450*/  MUFU.EX2 R38, R43 ;  /* 0x0000002b00267308 */ /* 0x0002620000000800 */
[----:B---3--:R-:W-:Y:S01]  /*7460*/  @!P3 FMUL R31, R31, R31 ;  /* 0x0000001f1f1fb220 */ /* 0x008fe20000400000 */
[----:B------:R-:W-:Y:S01]  /*7470*/  FSETP.GEU.AND P3, PT, R170, -126, PT ;  /* 0xc2fc0000aa00780b */ /* 0x000fe20003f6e000 */
[----:B----4-:R-:W-:Y:S01]  /*7480*/  FFMA R48, R54, UR61, -R169 ;  /* 0x0000003d36307c23 */ /* 0x010fe200080008a9 */
[----:B--2---:R-:W-:-:S03]  /*7490*/  FMNMX R6, R30, R35, !PT ;  /* 0x000000231e067209 */ /* 0x004fc60007800000 */
[----:B------:R-:W-:Y:S01]  /*74a0*/  @!P6 FMUL R42, R42, 0.5 ;  /* 0x3f0000002a2ae820 */ /* 0x000fe20000400000 */
[----:B------:R-:W2:Y:S01]  /*74b0*/  MUFU.EX2 R46, R46 ;  /* 0x0000002e002e7308 */ /* 0x000ea20000000800 */
[----:B-----5:R-:W-:Y:S01]  /*74c0*/  @!P5 FMUL R23, R23, R23 ;  /* 0x000000171717d220 */ /* 0x020fe20000400000 */
[----:B------:R-:W-:Y:S01]  /*74d0*/  FSETP.GEU.AND P5, PT, R39, -126, PT ;  /* 0xc2fc00002700780b */ /* 0x000fe20003fae000 */
[----:B-1----:R-:W-:-:S04]  /*74e0*/  FFMA R43, R55, UR61, -R169 ;  /* 0x0000003d372b7c23 */ /* 0x002fc800080008a9 */
[----:B------:R-:W-:Y:S01]  /*74f0*/  @!P3 FMUL R170, R170, 0.5 ;  /* 0x3f000000aaaab820 */ /* 0x000fe20000400000 */
[----:B------:R-:W1:Y:S01]  /*7500*/  MUFU.EX2 R42, R42 ;  /* 0x0000002a002a7308 */ /* 0x000e620000000800 */
[----:B------:R-:W-:Y:S01]  /*7510*/  @!P4 FMUL R38, R38, R38 ;  /* 0x000000262626c220 */ /* 0x000fe20000400000 */
[----:B------:R-:W-:-:S04]  /*7520*/  FSETP.NEU.AND P4, PT, R6, -INF , PT ;  /* 0xff8000000600780b */ /* 0x000fc80003f8d000 */
[----:B------:R-:W-:Y:S01]  /*7530*/  FSEL R30, R6, RZ, P4 ;  /* 0x000000ff061e7208 */ /* 0x000fe20002000000 */
[----:B------:R-:W-:Y:S01]  /*7540*/  @!P5 FMUL R39, R39, 0.5 ;  /* 0x3f0000002727d820 */ /* 0x000fe20000400000 */
[----:B------:R-:W3:Y:S01]  /*7550*/  MUFU.EX2 R35, R170 ;  /* 0x000000aa00237308 */ /* 0x000ee20000000800 */
[----:B------:R-:W-:Y:S01]  /*7560*/  FSETP.GEU.AND P4, PT, R48, -126, PT ;  /* 0xc2fc00003000780b */ /* 0x000fe20003f8e000 */
[----:B--2---:R-:W-:Y:S01]  /*7570*/  @!P2 FMUL R46, R46, R46 ;  /* 0x0000002e2e2ea220 */ /* 0x004fe20000400000 */
[C---:B------:R-:W-:Y:S01]  /*7580*/  FMUL R47, R30.reuse, UR61 ;  /* 0x0000003d1e2f7c20 */ /* 0x040fe20008400000 */
[----:B------:R-:W-:Y:S01]  /*7590*/  FADD R30, -R30, R17 ;  /* 0x000000111e1e7221 */ /* 0x000fe20000000100 */
[----:B------:R-:W-:Y:S02]  /*75a0*/  FADD R17, R18, R23 ;  /* 0x0000001712117221 */ /* 0x000fe40000000000 */
[--C-:B------:R-:W-:Y:S01]  /*75b0*/  FFMA R24, R24, UR61, -R47.reuse ;  /* 0x0000003d18187c23 */ /* 0x100fe2000800082f */
[----:B------:R-:W2:Y:S01]  /*75c0*/  MUFU.EX2 R39, R39 ;  /* 0x0000002700277308 */ /* 0x000ea20000000800 */
[----:B-1----:R-:W-:Y:S01]  /*75d0*/  @!P6 FMUL R42, R42, R42 ;  /* 0x0000002a2a2ae220 */ /* 0x002fe20000400000 */
[----:B------:R-:W-:Y:S01]  /*75e0*/  FSETP.GEU.AND P6, PT, R43, -126, PT ;  /* 0xc2fc00002b00780b */ /* 0x000fe20003fce000 */
[--C-:B------:R-:W-:Y:S01]  /*75f0*/  FFMA R28, R28, UR61, -R47.reuse ;  /* 0x0000003d1c1c7c23 */ /* 0x100fe2000800082f */
[--C-:B------:R-:W-:Y:S01]  /*7600*/  FFMA R25, R25, UR61, -R47.reuse ;  /* 0x0000003d19197c23 */ /* 0x100fe2000800082f */
[--C-:B------:R-:W-:Y:S01]  /*7610*/  FFMA R32, R32, UR61, -R47.reuse ;  /* 0x0000003d20207c23 */ /* 0x100fe2000800082f */
[----:B------:R-:W-:Y:S01]  /*7620*/  @!P4 FMUL R48, R48, 0.5 ;  /* 0x3f0000003030c820 */ /* 0x000fe20000400000 */
[--C-:B------:R-:W-:Y:S01]  /*7630*/  FFMA R29, R29, UR61, -R47.reuse ;  /* 0x0000003d1d1d7c23 */ /* 0x100fe2000800082f */
[--C-:B------:R-:W-:Y:S01]  /*7640*/  FFMA R54, R33, UR61, -R47.reuse ;  /* 0x0000003d21367c23 */ /* 0x100fe2000800082f */
[----:B---3--:R-:W-:Y:S01]  /*7650*/  @!P3 FMUL R35, R35, R35 ;  /* 0x000000232323b220 */ /* 0x008fe20000400000 */
[----:B------:R-:W-:Y:S01]  /*7660*/  FSETP.GEU.AND P3, PT, R24, -126, PT ;  /* 0xc2fc00001800780b */ /* 0x000fe20003f6e000 */
[--C-:B------:R-:W-:Y:S01]  /*7670*/  FFMA R36, R36, UR61, -R47.reuse ;  /* 0x0000003d24247c23 */ /* 0x100fe2000800082f */
[----:B------:R-:W1:Y:S01]  /*7680*/  MUFU.EX2 R48, R48 ;  /* 0x0000003000307308 */ /* 0x000e620000000800 */
[----:B------:R-:W-:Y:S01]  /*7690*/  FSETP.GEU.AND P2, PT, R25, -126, PT ;  /* 0xc2fc00001900780b */ /* 0x000fe20003f4e000 */
[--C-:B------:R-:W-:Y:S01]  /*76a0*/  FFMA R40, R40, UR61, -R47.reuse ;  /* 0x0000003d28287c23 */ /* 0x100fe2000800082f */
[----:B------:R-:W-:Y:S01]  /*76b0*/  @!P6 FMUL R43, R43, 0.5 ;  /* 0x3f0000002b2be820 */ /* 0x000fe20000400000 */
[--C-:B------:R-:W-:Y:S01]  /*76c0*/  FFMA R50, R50, UR61, -R47.reuse ;  /* 0x0000003d32327c23 */ /* 0x100fe2000800082f */
[----:B--2---:R-:W-:Y:S01]  /*76d0*/  @!P5 FMUL R39, R39, R39 ;  /* 0x000000272727d220 */ /* 0x004fe20000400000 */
[----:B------:R-:W-:Y:S01]  /*76e0*/  FSETP.GEU.AND P5, PT, R28, -126, PT ;  /* 0xc2fc00001c00780b */ /* 0x000fe20003fae000 */
[--C-:B------:R-:W-:Y:S01]  /*76f0*/  FFMA R169, R45, UR61, -R47.reuse ;  /* 0x0000003d2da97c23 */ /* 0x100fe2000800082f */
[----:B------:R-:W-:Y:S01]  /*7700*/  FFMA R52, R52, UR61, -R47 ;  /* 0x0000003d34347c23 */ /* 0x000fe2000800082f */
[----:B------:R-:W2:Y:S01]  /*7710*/  MUFU.EX2 R43, R43 ;  /* 0x0000002b002b7308 */ /* 0x000ea20000000800 */
[----:B------:R-:W-:Y:S01]  /*7720*/  FMUL R30, R30, UR61 ;  /* 0x0000003d1e1e7c20 */ /* 0x000fe20008400000 */
[----:B------:R-:W-:-:S03]  /*7730*/  @!P3 FMUL R24, R24, 0.5 ;  /* 0x3f0000001818b820 */ /* 0x000fc60000400000 */
[----:B------:R-:W-:-:S03]  /*7740*/  @!P2 FMUL R25, R25, 0.5 ;  /* 0x3f0000001919a820 */ /* 0x000fc60000400000 */
[----:B------:R-:W3:Y:S01]  /*7750*/  MUFU.EX2 R24, R24 ;  /* 0x0000001800187308 */ /* 0x000ee20000000800 */
[----:B-1----:R-:W-:Y:S01]  /*7760*/  @!P4 FMUL R48, R48, R48 ;  /* 0x000000303030c220 */ /* 0x002fe20000400000 */
[----:B------:R-:W-:Y:S01]  /*7770*/  @!P5 FMUL R28, R28, 0.5 ;  /* 0x3f0000001c1cd820 */ /* 0x000fe20000400000 */
[----:B------:R-:W-:-:S05]  /*7780*/  FSETP.GEU.AND P4, PT, R29, -126, PT ;  /* 0xc2fc00001d00780b */ /* 0x000fca0003f8e000 */
[----:B------:R-:W1:Y:S01]  /*7790*/  MUFU.EX2 R28, R28 ;  /* 0x0000001c001c7308 */ /* 0x000e620000000800 */
[----:B--2---:R-:W-:Y:S01]  /*77a0*/  @!P6 FMUL R43, R43, R43 ;  /* 0x0000002b2b2be220 */ /* 0x004fe20000400000 */
[----:B------:R-:W-:-:S03]  /*77b0*/  FSETP.GEU.AND P6, PT, R32, -126, PT ;  /* 0xc2fc00002000780b */ /* 0x000fc60003fce000 */
[----:B------:R-:W-:-:S03]  /*77c0*/  FADD R170, R34, R43 ;  /* 0x0000002b22aa7221 */ /* 0x000fc60000000000 */
[----:B------:R2:W4:Y:S01]  /*77d0*/  MUFU.EX2 R51, R25 ;  /* 0x0000001900337308 */ /* 0x0005220000000800 */
[----:B---3--:R-:W-:Y:S01]  /*77e0*/  @!P3 FMUL R24, R24, R24 ;  /* 0x000000181818b220 */ /* 0x008fe20000400000 */
[----:B------:R-:W-:Y:S01]  /*77f0*/  FSETP.GEU.AND P3, PT, R54, -126, PT ;  /* 0xc2fc00003600780b */ /* 0x000fe20003f6e000 */
[----:B------:R-:W-:-:S04]  /*7800*/  @!P4 FMUL R29, R29, 0.5 ;  /* 0x3f0000001d1dc820 */ /* 0x000fc80000400000 */
[----:B------:R-:W-:Y:S01]  /*7810*/  @!P6 FMUL R32, R32, 0.5 ;  /* 0x3f0000002020e820 */ /* 0x000fe20000400000 */
[----:B------:R3:W5:Y:S01]  /*7820*/  MUFU.EX2 R33, R29 ;  /* 0x0000001d00217308 */ /* 0x0007620000000800 */
[----:B--2---:R-:W-:Y:S01]  /*7830*/  FFMA R25, R37, UR61, -R47 ;  /* 0x0000003d25197c23 */ /* 0x004fe2000800082f */
[----:B-1----:R-:W-:-:S04]  /*7840*/  @!P5 FMUL R28, R28, R28 ;  /* 0x0000001c1c1cd220 */ /* 0x002fc80000400000 */
[----:B------:R-:W-:Y:S01]  /*7850*/  FSETP.GEU.AND P5, PT, R25, -126, PT ;  /* 0xc2fc00001900780b */ /* 0x000fe20003fae000 */
[----:B------:R-:W-:Y:S01]  /*7860*/  @!P3 FMUL R54, R54, 0.5 ;  /* 0x3f0000003636b820 */ /* 0x000fe20000400000 */
[----:B------:R-:W1:Y:S01]  /*7870*/  MUFU.EX2 R32, R32 ;  /* 0x0000002000207308 */ /* 0x000e620000000800 */
[----:B----4-:R-:W-:Y:S01]  /*7880*/  @!P2 FMUL R51, R51, R51 ;  /* 0x000000333333a220 */ /* 0x010fe20000400000 */
[----:B------:R-:W-:Y:S01]  /*7890*/  FSETP.GEU.AND P2, PT, R36, -126, PT ;  /* 0xc2fc00002400780b */ /* 0x000fe20003f4e000 */
[----:B---3--:R-:W-:-:S05]  /*78a0*/  FFMA R29, R41, UR61, -R47 ;  /* 0x0000003d291d7c23 */ /* 0x008fca000800082f */
[----:B------:R2:W3:Y:S01]  /*78b0*/  MUFU.EX2 R37, R54 ;  /* 0x0000003600257308 */ /* 0x0004e20000000800 */
[----:B-----5:R-:W-:Y:S01]  /*78c0*/  @!P4 FMUL R33, R33, R33 ;  /* 0x000000212121c220 */ /* 0x020fe20000400000 */
[----:B------:R-:W-:Y:S01]  /*78d0*/  FSETP.GEU.AND P4, PT, R40, -126, PT ;  /* 0xc2fc00002800780b */ /* 0x000fe20003f8e000 */
[----:B------:R-:W-:-:S04]  /*78e0*/  @!P5 FMUL R25, R25, 0.5 ;  /* 0x3f0000001919d820 */ /* 0x000fc80000400000 */
[----:B------:R-:W-:Y:S01]  /*78f0*/  @!P2 FMUL R36, R36, 0.5 ;  /* 0x3f0000002424a820 */ /* 0x000fe20000400000 */
[----:B------:R4:W5:Y:S01]  /*7900*/  MUFU.EX2 R41, R25 ;  /* 0x0000001900297308 */ /* 0x0009620000000800 */
[----:B--2---:R-:W-:Y:S01]  /*7910*/  FFMA R54, R44, UR61, -R47 ;  /* 0x0000003d2c367c23 */ /* 0x004fe2000800082f */
[----:B-1----:R-:W-:Y:S01]  /*7920*/  @!P6 FMUL R32, R32, R32 ;  /* 0x000000202020e220 */ /* 0x002fe20000400000 */
[----:B------:R-:W-:-:S04]  /*7930*/  FSETP.GEU.AND P6, PT, R29, -126, PT ;  /* 0xc2fc00001d00780b */ /* 0x000fc80003fce000 */
[----:B------:R-:W-:Y:S01]  /*7940*/  @!P4 FMUL R40, R40, 0.5 ;  /* 0x3f0000002828c820 */ /* 0x000fe20000400000 */
[----:B------:R-:W1:Y:S01]  /*7950*/  MUFU.EX2 R36, R36 ;  /* 0x0000002400247308 */ /* 0x000e620000000800 */
[----:B---3--:R-:W-:Y:S01]  /*7960*/  @!P3 FMUL R37, R37, R37 ;  /* 0x000000252525b220 */ /* 0x008fe20000400000 */
[----:B------:R-:W-:Y:S01]  /*7970*/  FSETP.GEU.AND P3, PT, R54, -126, PT ;  /* 0xc2fc00003600780b */ /* 0x000fe20003f6e000 */
[--C-:B----4-:R-:W-:Y:S01]  /*7980*/  FFMA R25, R49, UR61, -R47.reuse ;  /* 0x0000003d31197c23 */ /* 0x110fe2000800082f */
[----:B------:R-:W-:-:S04]  /*7990*/  FFMA R47, R53, UR61, -R47 ;  /* 0x0000003d352f7c23 */ /* 0x000fc8000800082f */
[----:B------:R-:W-:Y:S01]  /*79a0*/  @!P6 FMUL R29, R29, 0.5 ;  /* 0x3f0000001d1de820 */ /* 0x000fe20000400000 */
[----:B-----5:R-:W-:Y:S01]  /*79b0*/  @!P5 FMUL R41, R41, R41 ;  /* 0x000000292929d220 */ /* 0x020fe20000400000 */
[----:B------:R-:W-:Y:S01]  /*79c0*/  FSETP.GEU.AND P5, PT, R50, -126, PT ;  /* 0xc2fc00003200780b */ /* 0x000fe20003fae000 */
[----:B------:R-:W2:Y:S04]  /*79d0*/  MUFU.EX2 R55, R40 ;  /* 0x0000002800377308 */ /* 0x000ea80000000800 */
[----:B------:R-:W-:Y:S01]  /*79e0*/  @!P3 FMUL R54, R54, 0.5 ;  /* 0x3f0000003636b820 */ /* 0x000fe20000400000 */
[----:B-1----:R-:W-:Y:S01]  /*79f0*/  @!P2 FMUL R36, R36, R36 ;  /* 0x000000242424a220 */ /* 0x002fe20000400000 */
[----:B------:R-:W-:Y:S02]  /*7a00*/  FSETP.GEU.AND P2, PT, R169, -126, PT ;  /* 0xc2fc0000a900780b */ /* 0x000fe40003f4e000 */
[----:B------:R1:W3:Y:S04]  /*7a10*/  MUFU.EX2 R44, R29 ;  /* 0x0000001d002c7308 */ /* 0x0002e80000000800 */
[----:B------:R-:W-:-:S04]  /*7a20*/  @!P5 FMUL R50, R50, 0.5 ;  /* 0x3f0000003232d820 */ /* 0x000fc80000400000 */
[----:B------:R4:W5:Y:S01]  /*7a30*/  MUFU.EX2 R45, R54 ;  /* 0x00000036002d7308 */ /* 0x0009620000000800 */
[----:B--2---:R-:W-:Y:S01]  /*7a40*/  @!P4 FMUL R55, R55, R55 ;  /* 0x000000373737c220 */ /* 0x004fe20000400000 */
[----:B------:R-:W-:Y:S01]  /*7a50*/  FSETP.GEU.AND P4, PT, R25, -126, PT ;  /* 0xc2fc00001900780b */ /* 0x000fe20003f8e000 */
[----:B-1----:R-:W-:Y:S01]  /*7a60*/  FMUL R29, R15, UR61 ;  /* 0x0000003d0f1d7c20 */ /* 0x002fe20008400000 */
[----:B------:R-:W-:-:S04]  /*7a70*/  @!P2 FMUL R169, R169, 0.5 ;  /* 0x3f000000a9a9a820 */ /* 0x000fc80000400000 */
[----:B------:R-:W1:Y:S01]  /*7a80*/  MUFU.EX2 R49, R50 ;  /* 0x0000003200317308 */ /* 0x000e620000000800 */
[----:B---3--:R-:W-:Y:S01]  /*7a90*/  @!P6 FMUL R44, R44, R44 ;  /* 0x0000002c2c2ce220 */ /* 0x008fe20000400000 */
[----:B------:R-:W-:Y:S01]  /*7aa0*/  FSETP.GEU.AND P6, PT, R52, -126, PT ;  /* 0xc2fc00003400780b */ /* 0x000fe20003fce000 */
[----:B----4-:R-:W-:-:S04]  /*7ab0*/  FADD R54, R21, R46 ;  /* 0x0000002e15367221 */ /* 0x010fc80000000000 */
[----:B------:R-:W-:Y:S01]  /*7ac0*/  @!P4 FMUL R25, R25, 0.5 ;  /* 0x3f0000001919c820 */ /* 0x000fe20000400000 */
[----:B------:R2:W3:Y:S01]  /*7ad0*/  MUFU.EX2 R40, R169 ;  /* 0x000000a900287308 */ /* 0x0004e20000000800 */
[----:B-----5:R-:W-:Y:S01]  /*7ae0*/  @!P3 FMUL R45, R45, R45 ;  /* 0x0000002d2d2db220 */ /* 0x020fe20000400000 */
[----:B------:R-:W-:-:S05]  /*7af0*/  FSETP.GEU.AND P3, PT, R47, -126, PT ;  /* 0xc2fc00002f00780b */ /* 0x000fca0003f6e000 */
[----:B------:R-:W-:Y:S01]  /*7b00*/  @!P6 FMUL R52, R52, 0.5 ;  /* 0x3f0000003434e820 */ /* 0x000fe20000400000 */
[----:B------:R4:W5:Y:S01]  /*7b10*/  MUFU.EX2 R20, R25 ;  /* 0x0000001900147308 */ /* 0x0009620000000800 */
[----:B-1----:R-:W-:Y:S01]  /*7b20*/  @!P5 FMUL R49, R49, R49 ;  /* 0x000000313131d220 */ /* 0x002fe20000400000 */
[----:B------:R-:W-:Y:S01]  /*7b30*/  FSETP.GEU.AND P5, PT, R30, -126, PT ;  /* 0xc2fc00001e00780b */ /* 0x000fe20003fae000 */
[----:B--2---:R-:W-:Y:S01]  /*7b40*/  FADD R169, R17, R54 ;  /* 0x0000003611a97221 */ /* 0x004fe20000000000 */
[----:B------:R-:W-:Y:S01]  /*7b50*/  FADD R54, R31, R48 ;  /* 0x000000301f367221 */ /* 0x000fe20000000000 */
[----:B------:R-:W-:Y:S01]  /*7b60*/  FADD R17, R19, R38 ;  /* 0x0000002613117221 */ /* 0x000fe20000000000 */
[----:B------:R-:W-:Y:S01]  /*7b70*/  F2FP.BF16.F32.PACK_AB R31, R34, R31 ;  /* 0x0000001f221f723e */ /* 0x000fe200000010ff */
[----:B------:R-:W-:Y:S01]  /*7b80*/  @!P3 FMUL R47, R47, 0.5 ;  /* 0x3f0000002f2fb820 */ /* 0x000fe20000400000 */
[----:B------:R1:W2:Y:S01]  /*7b90*/  MUFU.EX2 R15, R52 ;  /* 0x00000034000f7308 */ /* 0x0002a20000000800 */
[----:B---3--:R-:W-:Y:S01]  /*7ba0*/  @!P2 FMUL R40, R40, R40 ;  /* 0x000000282828a220 */ /* 0x008fe20000400000 */
[----:B------:R-:W-:Y:S01]  /*7bb0*/  FSETP.GEU.AND P2, PT, R29, -126, PT ;  /* 0xc2fc00001d00780b */ /* 0x000fe20003f4e000 */
[----:B----4-:R-:W-:Y:S01]  /*7bc0*/  FADD R25, R27, R42 ;  /* 0x0000002a1b197221 */ /* 0x010fe20000000000 */
[----:B------:R-:W-:-:S02]  /*7bd0*/  F2FP.BF16.F32.PACK_AB R27, R22, R27 ;  /* 0x0000001b161b723e */ /* 0x000fc400000010ff */
[----:B------:R-:W-:Y:S01]  /*7be0*/  F2FP.BF16.F32.PACK_AB R34, R40, R45 ;  /* 0x0000002d2822723e */ /* 0x000fe200000010ff */
[----:B------:R-:W-:Y:S01]  /*7bf0*/  @!P5 FMUL R30, R30, 0.5 ;  /* 0x3f0000001e1ed820 */ /* 0x000fe20000400000 */
[----:B------:R3:W4:Y:S01]  /*7c00*/  MUFU.EX2 R50, R47 ;  /* 0x0000002f00327308 */ /* 0x0007220000000800 */
[----:B-1----:R-:W-:Y:S01]  /*7c10*/  FADD R52, R26, R39 ;  /* 0x000000271a347221 */ /* 0x002fe20000000000 */
[----:B-----5:R-:W-:Y:S01]  /*7c20*/  @!P4 FMUL R20, R20, R20 ;  /* 0x000000141414c220 */ /* 0x020fe20000400000 */
[----:B------:R-:W-:Y:S01]  /*7c30*/  FADD R174, R25, R54 ;  /* 0x0000003619ae7221 */ /* 0x000fe20000000000 */
[----:B------:R-:W-:Y:S01]  /*7c40*/  FADD R25, R51, R44 ;  /* 0x0000002c33197221 */ /* 0x000fe20000000000 */
[----:B------:R-:W-:Y:S01]  /*7c50*/  FADD R171, R17, R52 ;  /* 0x0000003411ab7221 */ /* 0x000fe20000000000 */
[----:B------:R-:W-:Y:S01]  /*7c60*/  FADD R54, R37, R20 ;  /* 0x0000001425367221 */ /* 0x000fe20000000000 */
[----:B------:R-:W-:Y:S01]  /*7c70*/  @!P2 FMUL R29, R29, 0.5 ;  /* 0x3f0000001d1da820 */ /* 0x000fe20000400000 */
[----:B------:R-:W1:Y:S01]  /*7c80*/  MUFU.EX2 R30, R30 ;  /* 0x0000001e001e7308 */ /* 0x000e620000000800 */
[----:B---3--:R-:W-:Y:S01]  /*7c90*/  FADD R47, R22, R35 ;  /* 0x00000023162f7221 */ /* 0x008fe20000000000 */
[----:B--2---:R-:W-:Y:S01]  /*7ca0*/  @!P6 FMUL R15, R15, R15 ;  /* 0x0000000f0f0fe220 */ /* 0x004fe20000400000 */
[----:B------:R-:W-:Y:S01]  /*7cb0*/  FADD R17, R24, R55 ;  /* 0x0000003718117221 */ /* 0x000fe20000000000 */
[----:B------:R-:W-:Y:S01]  /*7cc0*/  FADD R52, R32, R49 ;  /* 0x0000003120347221 */ /* 0x000fe20000000000 */
[----:B------:R-:W-:Y:S01]  /*7cd0*/  FADD R176, R47, R170 ;  /* 0x000000aa2fb07221 */ /* 0x000fe20000000000 */
[----:B------:R-:W-:Y:S01]  /*7ce0*/  FADD R47, R33, R40 ;  /* 0x00000028212f7221 */ /* 0x000fe20000000000 */
[----:B------:R-:W-:Y:S01]  /*7cf0*/  FADD R170, R36, R15 ;  /* 0x0000000f24aa7221 */ /* 0x000fe20000000000 */
[----:B------:R2:W3:Y:S01]  /*7d00*/  MUFU.EX2 R53, R29 ;  /* 0x0000001d00357308 */ /* 0x0004e20000000800 */
[----:B----4-:R-:W-:Y:S01]  /*7d10*/  @!P3 FMUL R50, R50, R50 ;  /* 0x000000323232b220 */ /* 0x010fe20000400000 */
[----:B------:R-:W-:Y:S01]  /*7d20*/  FADD R25, R25, R54 ;  /* 0x0000003619197221 */ /* 0x000fe20000000000 */
[----:B------:R-:W-:Y:S01]  /*7d30*/  FADD R17, R17, R52 ;  /* 0x0000003411117221 */ /* 0x000fe20000000000 */
[----:B------:R-:W-:Y:S01]  /*7d40*/  FADD R169, R169, R174 ;  /* 0x000000aea9a97221 */ /* 0x000fe20000000000 */
[----:B------:R-:W-:Y:S01]  /*7d50*/  FADD R172, R41, R50 ;  /* 0x0000003229ac7221 */ /* 0x000fe20000000000 */
[----:B------:R-:W-:Y:S01]  /*7d60*/  FADD R176, R171, R176 ;  /* 0x000000b0abb07221 */ /* 0x000fe20000000000 */
[----:B------:R-:W-:Y:S01]  /*7d70*/  F2FP.BF16.F32.PACK_AB R24, R51, R24 ;  /* 0x000000183318723e */ /* 0x000fe200000010ff */
[----:B--2---:R-:W-:Y:S01]  /*7d80*/  FADD R29, R28, R45 ;  /* 0x0000002d1c1d7221 */ /* 0x004fe20000000000 */
[----:B------:R-:W-:Y:S01]  /*7d90*/  FADD R172, R47, R172 ;  /* 0x000000ac2fac7221 */ /* 0x000fe20000000000 */
[----:B-1----:R-:W-:Y:S01]  /*7da0*/  @!P5 FMUL R30, R30, R30 ;  /* 0x0000001e1e1ed220 */ /* 0x002fe20000400000 */
[----:B------:R-:W-:Y:S01]  /*7db0*/  FADD R176, R169, R176 ;  /* 0x000000b0a9b07221 */ /* 0x000fe20000000000 */
[----:B------:R-:W-:Y:S01]  /*7dc0*/  FADD R170, R29, R170 ;  /* 0x000000aa1daa7221 */ /* 0x000fe20000000000 */
[----:B------:R-:W-:Y:S01]  /*7dd0*/  FADD R172, R25, R172 ;  /* 0x000000ac19ac7221 */ /* 0x000fe20000000000 */
[----:B------:R-:W-:Y:S01]  /*7de0*/  F2FP.BF16.F32.PACK_AB R29, R26, R21 ;  /* 0x000000151a1d723e */ /* 0x000fe200000010ff */
[-C--:B------:R-:W-:Y:S01]  /*7df0*/  FMUL R152, R152, R30.reuse ;  /* 0x0000001e98987220 */ /* 0x080fe20000400000 */
[----:B------:R-:W-:Y:S01]  /*7e00*/  FADD R17, R17, R170 ;  /* 0x000000aa11117221 */ /* 0x000fe20000000000 */
[----:B---3--:R-:W-:Y:S01]  /*7e10*/  @!P2 FMUL R53, R53, R53 ;  /* 0x000000353535a220 */ /* 0x008fe20000400000 */
[-C--:B------:R-:W-:Y:S01]  /*7e20*/  FMUL R153, R153, R30.reuse ;  /* 0x0000001e99997220 */ /* 0x080fe20000400000 */
[-C--:B------:R-:W-:Y:S01]  /*7e30*/  FMUL R156, R156, R30.reuse ;  /* 0x0000001e9c9c7220 */ /* 0x080fe20000400000 */
[----:B------:R-:W-:Y:S01]  /*7e40*/  FADD R17, R17, R172 ;  /* 0x000000ac11117221 */ /* 0x000fe20000000000 */
[-C--:B------:R-:W-:Y:S01]  /*7e50*/  FMUL R157, R157, R30.reuse ;  /* 0x0000001e9d9d7220 */ /* 0x080fe20000400000 */
[-C--:B------:R-:W-:Y:S01]  /*7e60*/  FMUL R160, R160, R30.reuse ;  /* 0x0000001ea0a07220 */ /* 0x080fe20000400000 */
[-C--:B------:R-:W-:Y:S01]  /*7e70*/  FMUL R161, R161, R30.reuse ;  /* 0x0000001ea1a17220 */ /* 0x080fe20000400000 */
[----:B------:R-:W-:Y:S01]  /*7e80*/  FFMA R3, R30, R3, R17 ;  /* 0x000000031e037223 */ /* 0x000fe20000000011 */
[----:B------:R-:W-:Y:S01]  /*7e90*/  SHF.L.U32 R17, R14, 0x1f, RZ ;  /* 0x0000001f0e117819 */ /* 0x000fe200000006ff */
[-C--:B------:R-:W-:Y:S01]  /*7ea0*/  FMUL R164, R164, R30.reuse ;  /* 0x0000001ea4a47220 */ /* 0x080fe20000400000 */
[-C--:B------:R-:W-:Y:S01]  /*7eb0*/  FMUL R165, R165, R30.reuse ;  /* 0x0000001ea5a57220 */ /* 0x080fe20000400000 */
[-C--:B------:R-:W-:Y:S01]  /*7ec0*/  FMUL R136, R136, R30.reuse ;  /* 0x0000001e88887220 */ /* 0x080fe20000400000 */
[----:B------:R1:W2:Y:S01]  /*7ed0*/  SYNCS.PHASECHK.TRANS64.TRYWAIT P2, [UR5+0x31000], R17 ;  /* 0x03100011ff0075a7 */ /* 0x0002a20008040145 */
        /* <DEDUP_REMOVED lines=48> */
[----:B------:R-:W-:Y:S01]  /*81e0*/  FFMA R0, R53, R0, R176 ;  /* 0x0000000035007223 */ /* 0x000fe200000000b0 */
[----:B------:R-:W-:Y:S01]  /*81f0*/  F2FP.BF16.F32.PACK_AB R28, R37, R32 ;  /* 0x00000020251c723e */ /* 0x000fe200000010ff */
[-C--:B------:R-:W-:Y:S01]  /*8200*/  FMUL R154, R154, R53.reuse ;  /* 0x000000359a9a7220 */ /* 0x080fe20000400000 */
[----:B------:R-:W-:Y:S01]  /*8210*/  F2FP.BF16.F32.PACK_AB R30, R41, R36 ;  /* 0x00000024291e723e */ /* 0x000fe200000010ff */
        /* <DEDUP_REMOVED lines=59> */
[----:B------:R-:W-:Y:S02]  /*85d0*/  F2FP.BF16.F32.PACK_AB R36, R20, R49 ;  /* 0x000000311424723e */ /* 0x000fe400000010ff */
[----:B------:R-:W-:Y:S02]  /*85e0*/  F2FP.BF16.F32.PACK_AB R37, R39, R46 ;  /* 0x0000002e2725723e */ /* 0x000fe400000010ff */
[----:B------:R-:W-:Y:S01]  /*85f0*/  F2FP.BF16.F32.PACK_AB R38, R50, R15 ;  /* 0x0000000f3226723e */ /* 0x000fe200000010ff */
[----:B-12---:R-:W-:Y:S06]  /*8600*/  @!P0 BRA `(.L_x_39) ;  /* 0x0000000000048947 */ /* 0x006fec0003800000 */
[----:B------:R-:W-:Y:S01]  /*8610*/  BPT.TRAP 0x1 ;  /* 0x000000040000795c */ /* 0x000fe20000300000 */
.L_x_39:
[----:B------:R-:W-:Y:S05]  /*8620*/  @P2 BRA `(.L_x_40) ;  /* 0x0000000000082947 */ /* 0x000fea0003800000 */
[----:B------:R-:W1:Y:S02]  /*8630*/  SYNCS.PHASECHK.TRANS64.TRYWAIT P2, [UR5+0x31000], R17 ;  /* 0x03100011ff0075a7 */ /* 0x000e640008040145 */
[----:B-1----:R-:W-:Y:S05]  /*8640*/  @!P2 BRA `(.L_x_41) ;  /* 0x000000540038a947 */ /* 0x002fea0003800000 */
.L_x_40:
        /* <DEDUP_REMOVED lines=144> */
.L_x_42:
        /* <DEDUP_REMOVED lines=8> */
.L_x_43:
[----:B------:R-:W-:-:S13]  /*8fd0*/  R2UR UR5, R168 ;  /* 0x00000000a80572ca */ /* 0x000fda00000e0000 */
[----:B------:R-:W-:-:S04]  /*8fe0*/  UIADD3 UR5, UR5, 0x1, URZ ;  /* 0x0000000105057890 */ /* 0x000fc8000fffe03f */
[----:B------:R-:W-:-:S04]  /*8ff0*/  UISETP.NE.AND UP0, UPT, UR5, 0x5, UPT ;  /* 0x000000050500788c */ /* 0x000fc8000bf05270 */
[----:B------:R-:W-:Y:S01]  /*9000*/  USEL UR6, UR5, URZ, UP0 ;  /* 0x0000003f05067287 */ /* 0x000fe20008000000 */
[----:B------:R-:W-:Y:S11]  /*9010*/  @!P0 BRA `(.L_x_44) ;  /* 0x0000000000048947 */ /* 0x000ff60003800000 */
[----:B------:R-:W-:Y:S01]  /*9020*/  BPT.TRAP 0x1 ;  /* 0x000000040000795c */ /* 0x000fe20000300000 */
.L_x_44:
[----:B------:R-:W-:-:S13]  /*9030*/  R2UR UR5, R16 ;  /* 0x00000000100572ca */ /* 0x000fda00000e0000 */
[----:B------:R-:W-:-:S04]  /*9040*/  ULEA UR5, UR6, UR5, 0x3 ;  /* 0x0000000506057291 */ /* 0x000fc8000f8e183f */
[----:B------:R-:W-:-:S04]  /*9050*/  UIADD3 UR5, UR5, 0x31028, URZ ;  /* 0x0003102805057890 */ /* 0x000fc8000fffe03f */
[----:B------:R-:W-:-:S09]  /*9060*/  UPRMT UR5, URZ, 0x654, UR5 ;  /* 0x000006543f057896 */ /* 0x000fd20008000005 */
[----:B------:R-:W-:Y:S01]  /*9070*/  SYNCS.ARRIVE.TRANS64.RED.A1T0 RZ, [UR5], RZ ;  /* 0x000000ffffff79a7 */ /* 0x000fe20008100405 */
[----:B------:R-:W-:Y:S05]  /*9080*/  @P1 BRA `(.L_x_45) ;  /* 0x0000000000041947 */ /* 0x000fea0003800000 */
[----:B------:R-:W-:Y:S01]  /*9090*/  BPT.TRAP 0x1 ;  /* 0x000000040000795c */ /* 0x000fe20000300000 */
.L_x_45:
[----:B------:R-:W-:Y:S01]  /*90a0*/  UIADD3 UR5, UR6, 0x1, URZ ;  /* 0x0000000106057890 */ /* 0x000fe2000fffe03f */
[C---:B------:R-:W-:Y:S01]  /*90b0*/  ISETP.GT.AND P2, PT, R13.reuse, 0x1, PT ;  /* 0x000000010d00780c */ /* 0x040fe20003f44270 */
[----:B------:R-:W-:Y:S01]  /*90c0*/  UIADD3 UR4, UR4, 0x1, URZ ;  /* 0x0000000104047890 */ /* 0x000fe2000fffe03f */
[----:B------:R-:W-:Y:S01]  /*90d0*/  IADD3 R13, R13, -0x1, RZ ;  /* 0xffffffff0d0d7810 */ /* 0x000fe20007ffe0ff */
[----:B------:R-:W-:Y:S01]  /*90e0*/  UISETP.NE.AND UP0, UPT, UR5, 0x5, UPT ;  /* 0x000000050500788c */ /* 0x000fe2000bf05270 */
[----:B------:R-:W-:Y:S01]  /*90f0*/  IADD3 R5, R5, 0x40, RZ ;  /* 0x0000004005057810 */ /* 0x000fe20007ffe0ff */
[----:B------:R-:W-:Y:S01]  /*9100*/  UISETP.NE.AND UP1, UPT, UR4, 0x5, UPT ;  /* 0x000000050400788c */ /* 0x000fe2000bf25270 */
[----:B-1----:R-:W-:Y:S01]  /*9110*/  MOV R17, R6 ;  /* 0x0000000600117202 */ /* 0x002fe20000000f00 */
[----:B------:R-:W-:Y:S01]  /*9120*/  USEL UR6, UR5, URZ, UP0 ;  /* 0x0000003f05067287 */ /* 0x000fe20008000000 */
[----:B------:R-:W-:Y:S01]  /*9130*/  MOV R15, R4 ;  /* 0x00000004000f7202 */ /* 0x000fe20000000f00 */
[----:B------:R-:W-:-:S02]  /*9140*/  USEL UR5, URZ, 0x1, UP1 ;  /* 0x000000013f057887 */ /* 0x000fc40008800000 */
[----:B------:R-:W-:Y:S02]  /*9150*/  USEL UR60, UR4, URZ, UP1 ;  /* 0x0000003f043c7287 */ /* 0x000fe40008800000 */
[----:B------:R-:W-:Y:S02]  /*9160*/  MOV R168, UR6 ;  /* 0x0000000600a87c02 */ /* 0x000fe40008000f00 */
[----:B------:R-:W-:Y:S01]  /*9170*/  LOP3.LUT R14, R14, UR5, RZ, 0x3c, !PT ;  /* 0x000000050e0e7c12 */ /* 0x000fe2000f8e3cff */
[----:B------:R-:W-:Y:S07]  /*9180*/  @P2 BRA `(.L_x_46) ;  /* 0xffffffd000c02947 */ /* 0x000fee000383ffff */
.L_x_35:
[----:B------:R-:W1:Y:S01]  /*9190*/  SHFL.BFLY PT, R8, R3, 0x1, 0x1f ;  /* 0x0c201f0003087f89 */ /* 0x000e6200000e0000 */
[----:B------:R-:W-:Y:S01]  /*91a0*/  BSSY B0, `(.L_x_47) ;  /* 0x0000023000007945 */ /* 0x000fe20003800000 */
[----:B------:R-:W-:Y:S02]  /*91b0*/  MOV R13, 0x3f800000 ;  /* 0x3f800000000d7802 */ /* 0x000fe40000000f00 */
[----:B------:R-:W2:Y:S01]  /*91c0*/  SHFL.BFLY PT, R5, R0, 0x1, 0x1f ;  /* 0x0c201f0000057f89 */ /* 0x000ea200000e0000 */
[----:B------:R-:W-:Y:S01]  /*91d0*/  MOV R11, 0x7f800000 ;  /* 0x7f800000000b7802 */ /* 0x000fe20000000f00 */
[----:B-1----:R-:W-:Y:S01]  /*91e0*/  FADD R8, R8, R3 ;  /* 0x0000000308087221 */ /* 0x002fe20000000000 */
[----:B--2---:R-:W-:-:S04]  /*91f0*/  FADD R18, R5, R0 ;  /* 0x0000000005127221 */ /* 0x004fc80000000000 */
[----:B------:R-:W1:Y:S01]  /*9200*/  SHFL.BFLY PT, R9, R8, 0x2, 0x1f ;  /* 0x0c401f0008097f89 */ /* 0x000e6200000e0000 */
[----:B------:R-:W-:-:S03]  /*9210*/  MOV R5, 0x7f800000 ;  /* 0x7f80000000057802 */ /* 0x000fc60000000f00 */
[----:B------:R-:W2:Y:S01]  /*9220*/  SHFL.BFLY PT, R19, R18, 0x2, 0x1f ;  /* 0x0c401f0012137f89 */ /* 0x000ea200000e0000 */
[C---:B-1----:R-:W-:Y:S01]  /*9230*/  FSETP.NE.AND P0, PT, R8.reuse, -R9, PT ;  /* 0x800000090800720b */ /* 0x042fe20003f05000 */
[----:B------:R-:W-:Y:S01]  /*9240*/  FADD R3, R8, R9 ;  /* 0x0000000908037221 */ /* 0x000fe20000000000 */
[----:B------:R-:W-:Y:S01]  /*9250*/  MOV R9, 0x3f800000 ;  /* 0x3f80000000097802 */ /* 0x000fe20000000f00 */
[----:B--2---:R-:W-:-:S10]  /*9260*/  FADD R12, R18, R19 ;  /* 0x00000013120c7221 */ /* 0x004fd40000000000 */
[----:B------:R-:W-:Y:S05]  /*9270*/  @!P0 BRA `(.L_x_48) ;  /* 0x0000000000548947 */ /* 0x000fea0003800000 */
[----:B------:R-:W-:Y:S01]  /*9280*/  IADD3 R0, R3, 0x1800000, RZ ;  /* 0x0180000003007810 */ /* 0x000fe20007ffe0ff */
[----:B------:R-:W-:Y:S03]  /*9290*/  BSSY B1, `(.L_x_49) ;  /* 0x000000c000017945 */ /* 0x000fe60003800000 */
[----:B------:R-:W-:-:S04]  /*92a0*/  LOP3.LUT R0, R0, 0x7f800000, RZ, 0xc0, !PT ;  /* 0x7f80000000007812 */ /* 0x000fc800078ec0ff */
[----:B------:R-:W-:-:S13]  /*92b0*/  ISETP.GT.U32.AND P0, PT, R0, 0x1ffffff, PT ;  /* 0x01ffffff0000780c */ /* 0x000fda0003f04070 */
[----:B------:R-:W-:Y:S05]  /*92c0*/  @P0 BRA `(.L_x_50) ;  /* 0x0000000000100947 */ /* 0x000fea0003800000 */
[----:B------:R-:W-:-:S07]  /*92d0*/  MOV R17, 0x92f0 ;  /* 0x000092f000117802 */ /* 0x000fce0000000f00 */
[----:B------:R-:W-:Y:S05]  /*92e0*/  CALL.REL.NOINC `($__internal_0_$__cuda_sm20_rcp_rn_f32_slowpath) ;  /* 0x0000004800bc7944 */ /* 0x000fea0003c00000 */
[----:B------:R-:W-:Y:S01]  /*92f0*/  MOV R9, R0 ;  /* 0x0000000000097202 */ /* 0x000fe20000000f00 */
[----:B------:R-:W-:Y:S06]  /*9300*/  BRA `(.L_x_51) ;  /* 0x0000000000107947 */ /* 0x000fec0003800000 */
.L_x_50:
[----:B------:R-:W1:Y:S02]  /*9310*/  MUFU.RCP R0, R3 ;  /* 0x0000000300007308 */ /* 0x000e640000001000 */
[----:B-1----:R-:W-:-:S04]  /*9320*/  FFMA R8, R3, R0, -1 ;  /* 0xbf80000003087423 */ /* 0x002fc80000000000 */
[----:B------:R-:W-:-:S04]  /*9330*/  FADD.FTZ R9, -R8, -RZ ;  /* 0x800000ff08097221 */ /* 0x000fc80000010100 */
[----:B------:R-:W-:-:S07]  /*9340*/  FFMA R9, R0, R9, R0 ;  /* 0x0000000900097223 */ /* 0x000fce0000000000 */
.L_x_51:
[----:B------:R-:W-:Y:S05]  /*9350*/  BSYNC B1 ;  /* 0x0000000000017941 */ /* 0x000fea0003800000 */
.L_x_49:
[----:B------:R-:W-:Y:S01]  /*9360*/  FSETP.GEU.AND P0, PT, |R3|, 1.175494350822287508e-38, PT ;  /* 0x008000000300780b */ /* 0x000fe20003f0e200 */
[----:B------:R-:W-:-:S12]  /*9370*/  ULDC UR4, c[0x0][0x600] ;  /* 0x0001800000047ab9 */ /* 0x000fd80000000800 */
[----:B------:R-:W-:-:S04]  /*9380*/  @!P0 FMUL R3, R3, 16777216 ;  /* 0x4b80000003038820 */ /* 0x000fc80000400000 */
[----:B------:R-:W1:Y:S02]  /*9390*/  MUFU.LG2 R0, R3 ;  /* 0x0000000300007308 */ /* 0x000e640000000c00 */
[----:B-1----:R-:W-:-:S04]  /*93a0*/  @!P0 FADD R0, R0, -24 ;  /* 0xc1c0000000008421 */ /* 0x002fc80000000000 */
[----:B------:R-:W-:-:S04]  /*93b0*/  FMUL R11, R0, 0.69314718246459960938 ;  /* 0x3f317218000b7820 */ /* 0x000fc80000400000 */
[----:B------:R-:W-:-:S07]  /*93c0*/  FFMA R11, R6, UR4, R11 ;  /* 0x00000004060b7c23 */ /* 0x000fce000800000b */
.L_x_48:
[----:B------:R-:W-:Y:S05]  /*93d0*/  BSYNC B0 ;  /* 0x0000000000007941 */ /* 0x000fea0003800000 */
.L_x_47:
[----:B------:R-:W-:Y:S01]  /*93e0*/  FSETP.NE.AND P0, PT, R18, -R19, PT ;  /* 0x800000131200720b */ /* 0x000fe20003f05000 */
[----:B------:R-:W-:Y:S01]  /*93f0*/  ULDC UR4, c[0x0][0x608] ;  /* 0x0001820000047ab9 */ /* 0x000fe20000000800 */
[----:B------:R-:W-:Y:S01]  /*9400*/  BSSY B0, `(.L_x_52) ;  /* 0x0000051000007945 */ /* 0x000fe20003800000 */
[----:B------:R-:W-:-:S04]  /*9410*/  FMUL R9, R9, UR4 ;  /* 0x0000000409097c20 */ /* 0x000fc80008400000 */
        /* <DEDUP_REMOVED lines=56> */
[----:B------:R-:W-:Y:S06]  /*97a0*/  @!P0 BRA `(.L_x_53) ;  /* 0x0000000000588947 */ /* 0x000fec0003800000 */
[----:B------:R-:W-:Y:S01]  /*97b0*/  IADD3 R0, R12, 0x1800000, RZ ;  /* 0x018000000c007810 */ /* 0x000fe20007ffe0ff */
[----:B------:R-:W-:Y:S03]  /*97c0*/  BSSY B1, `(.L_x_54) ;  /* 0x000000d000017945 */ /* 0x000fe60003800000 */
[----:B------:R-:W-:-:S04]  /*97d0*/  LOP3.LUT R0, R0, 0x7f800000, RZ, 0xc0, !PT ;  /* 0x7f80000000007812 */ /* 0x000fc800078ec0ff */
[----:B------:R-:W-:-:S13]  /*97e0*/  ISETP.GT.U32.AND P0, PT, R0, 0x1ffffff, PT ;  /* 0x01ffffff0000780c */ /* 0x000fda0003f04070 */
[----:B------:R-:W-:Y:S05]  /*97f0*/  @P0 BRA `(.L_x_55) ;  /* 0x0000000000140947 */ /* 0x000fea0003800000 */
[----:B------:R-:W-:Y:S02]  /*9800*/  MOV R3, R12 ;  /* 0x0000000c00037202 */ /* 0x000fe40000000f00 */
[----:B------:R-:W-:-:S07]  /*9810*/  MOV R17, 0x9830 ;  /* 0x0000983000117802 */ /* 0x000fce0000000f00 */
[----:B------:R-:W-:Y:S05]  /*9820*/  CALL.REL.NOINC `($__internal_0_$__cuda_sm20_rcp_rn_f32_slowpath) ;  /* 0x00000044006c7944 */ /* 0x000fea0003c00000 */
[----:B------:R-:W-:Y:S01]  /*9830*/  MOV R13, R0 ;  /* 0x00000000000d7202 */ /* 0x000fe20000000f00 */
[----:B------:R-:W-:Y:S06]  /*9840*/  BRA `(.L_x_56) ;  /* 0x0000000000107947 */ /* 0x000fec0003800000 */
.L_x_55:
[----:B------:R-:W1:Y:S02]  /*9850*/  MUFU.RCP R13, R12 ;  /* 0x0000000c000d7308 */ /* 0x000e640000001000 */
[----:B-1----:R-:W-:-:S04]  /*9860*/  FFMA R0, R12, R13, -1 ;  /* 0xbf8000000c007423 */ /* 0x002fc8000000000d */
[----:B------:R-:W-:-:S04]  /*9870*/  FADD.FTZ R0, -R0, -RZ ;  /* 0x800000ff00007221 */ /* 0x000fc80000010100 */
[----:B------:R-:W-:-:S07]  /*9880*/  FFMA R13, R13, R0, R13 ;  /* 0x000000000d0d7223 */ /* 0x000fce000000000d */
.L_x_56:
[----:B------:R-:W-:Y:S05]  /*9890*/  BSYNC B1 ;  /* 0x0000000000017941 */ /* 0x000fea0003800000 */
.L_x_54:
[----:B------:R-:W-:Y:S01]  /*98a0*/  FSETP.GEU.AND P0, PT, |R12|, 1.175494350822287508e-38, PT ;  /* 0x008000000c00780b */ /* 0x000fe20003f0e200 */
[----:B------:R-:W-:-:S12]  /*98b0*/  ULDC UR4, c[0x0][0x600] ;  /* 0x0001800000047ab9 */ /* 0x000fd80000000800 */
[----:B------:R-:W-:-:S04]  /*98c0*/  @!P0 FMUL R12, R12, 16777216 ;  /* 0x4b8000000c0c8820 */ /* 0x000fc80000400000 */
[----:B------:R-:W1:Y:S02]  /*98d0*/  MUFU.LG2 R0, R12 ;  /* 0x0000000c00007308 */ /* 0x000e640000000c00 */
[----:B-1----:R-:W-:-:S04]  /*98e0*/  @!P0 FADD R0, R0, -24 ;  /* 0xc1c0000000008421 */ /* 0x002fc80000000000 */
[----:B------:R-:W-:-:S04]  /*98f0*/  FMUL R5, R0, 0.69314718246459960938 ;  /* 0x3f31721800057820 */ /* 0x000fc80000400000 */
[----:B------:R-:W-:-:S07]  /*9900*/  FFMA R5, R4, UR4, R5 ;  /* 0x0000000404057c23 */ /* 0x000fce0008000005 */
.L_x_53:
[----:B------:R-:W-:Y:S05]  /*9910*/  BSYNC B0 ;  /* 0x0000000000007941 */ /* 0x000fea0003800000 */
.L_x_52:
[----:B------:R-:W-:Y:S01]  /*9920*/  R2UR UR4, R2 ;  /* 0x00000000020472ca */ /* 0x000fe200000e0000 */
[----:B------:R-:W1:Y:S01]  /*9930*/  S2R R3, SR_TID.X ;  /* 0x0000000000037919 */ /* 0x000e620000002100 */
[----:B------:R-:W-:Y:S01]  /*9940*/  R2UR UR5, R7 ;  /* 0x00000000070572ca */ /* 0x000fe200000e0000 */
[----:B------:R-:W-:-:S10]  /*9950*/  ULDC.64 UR8, c[0x0][0x208] ;  /* 0x0000820000087ab9 */ /* 0x000fd40000000a00 */
[----:B------:R-:W-:-:S03]  /*9960*/  UISETP.NE.AND UP0, UPT, UR4, 0x1, UPT ;  /* 0x000000010400788c */ /* 0x000fc6000bf05270 */
[----:B------:R-:W-:Y:S02]  /*9970*/  ULDC UR4, c[0x0][0x608] ;  /* 0x0001820000047ab9 */ /* 0x000fe40000000800 */
[----:B------:R-:W-:Y:S01]  /*9980*/  FMUL R13, R13, UR4 ;  /* 0x000000040d0d7c20 */ /* 0x000fe20008400000 */
[----:B------:R-:W-:-:S03]  /*9990*/  USEL UR4, URZ, 0x1, UP0 ;  /* 0x000000013f047887 */ /* 0x000fc60008000000 */
[-C--:B------:R-:W-:Y:S01]  /*99a0*/  FMUL R154, R154, R13.reuse ;  /* 0x0000000d9a9a7220 */ /* 0x080fe20000400000 */
[-C--:B------:R-:W-:Y:S01]  /*99b0*/  FMUL R32, R155, R13.reuse ;  /* 0x0000000d9b207220 */ /* 0x080fe20000400000 */
[-C--:B------:R-:W-:Y:S01]  /*99c0*/  FMUL R158, R158, R13.reuse ;  /* 0x0000000d9e9e7220 */ /* 0x080fe20000400000 */
[----:B------:R-:W-:Y:S01]  /*99d0*/  MOV R0, UR4 ;  /* 0x0000000400007c02 */ /* 0x000fe20008000f00 */
[-C--:B------:R-:W-:Y:S01]  /*99e0*/  FMUL R30, R159, R13.reuse ;  /* 0x0000000d9f1e7220 */ /* 0x080fe20000400000 */
[-C--:B------:R-:W-:Y:S01]  /*99f0*/  FMUL R162, R162, R13.reuse ;  /* 0x0000000da2a27220 */ /* 0x080fe20000400000 */
[-C--:B------:R-:W-:Y:S01]  /*9a00*/  FMUL R28, R163, R13.reuse ;  /* 0x0000000da31c7220 */ /* 0x080fe20000400000 */
[----:B------:R-:W-:Y:S01]  /*9a10*/  SHF.L.U32 R0, R0, 0x1f, RZ ;  /* 0x0000001f00007819 */ /* 0x000fe200000006ff */
[-C--:B------:R-:W-:Y:S01]  /*9a20*/  FMUL R166, R166, R13.reuse ;  /* 0x0000000da6a67220 */ /* 0x080fe20000400000 */
[-C--:B------:R-:W-:Y:S01]  /*9a30*/  FMUL R26, R167, R13.reuse ;  /* 0x0000000da71a7220 */ /* 0x080fe20000400000 */
[-C--:B------:R-:W-:Y:S01]  /*9a40*/  FMUL R138, R138, R13.reuse ;  /* 0x0000000d8a8a7220 */ /* 0x080fe20000400000 */
[----:B------:R-:W2:Y:S01]  /*9a50*/  SYNCS.PHASECHK.TRANS64.TRYWAIT P0, [UR5+0x8], R0 ;  /* 0x00000800ff0075a7 */ /* 0x000ea20008000145 */
        /* <DEDUP_REMOVED lines=23> */
[----:B-1----:R-:W-:Y:S01]  /*9bd0*/  LOP3.LUT P1, RZ, R3, 0x3, RZ, 0xc0, !PT ;  /* 0x0000000303ff7812 */ /* 0x002fe2000782c0ff */
        /* <DEDUP_REMOVED lines=8> */
[----:B------:R-:W-:Y:S01]  /*9c60*/  LOP3.LUT R23, R3, 0x7f, RZ, 0xc0, !PT ;  /* 0x0000007f03177812 */ /* 0x000fe200078ec0ff */
[----:B--2---:R-:W-:Y:S06]  /*9c70*/  @!P0 BRA `(.L_x_57) ;  /* 0x0000003c00c48947 */ /* 0x004fec0003800000 */
.L_x_117:
[----:B------:R-:W-:Y:S01]  /*9c80*/  R2UR UR4, R10 ;  /* 0x000000000a0472ca */ /* 0x000fe200000e0000 */
[----:B------:R-:W-:Y:S01]  /*9c90*/  BSSY B0, `(.L_x_58) ;  /* 0x0000019000007945 */ /* 0x000fe20003800000 */
[----:B------:R-:W-:-:S11]  /*9ca0*/  SHF.R.U32.HI R25, RZ, 0x5, R23 ;  /* 0x00000005ff197819 */ /* 0x000fd60000011617 */
[----:B------:R-:W-:Y:S01]  /*9cb0*/  USHF.L.U32 UR42, UR4, 0x6, URZ ;  /* 0x00000006042a7899 */ /* 0x000fe2000800063f */
[----:B------:R-:W-:Y:S11]  /*9cc0*/  @P1 BRA `(.L_x_59) ;  /* 0x0000000000541947 */ /* 0x000ff60003800000 */
[----:B------:R-:W2:Y:S01]  /*9cd0*/  S2UR UR4, SR_CTAID.Y ;  /* 0x00000000000479c3 */ /* 0x000ea20000002600 */
[----:B-1----:R-:W-:Y:S01]  /*9ce0*/  SHF.R.U32.HI R0, RZ, 0x2, R3 ;  /* 0x00000002ff007819 */ /* 0x002fe20000011603 */
[----:B------:R-:W-:Y:S01]  /*9cf0*/  ULDC.64 UR6, c[0x0][0x688] ;  /* 0x0001a20000067ab9 */ /* 0x000fe20000000a00 */
[----:B------:R-:W-:Y:S02]  /*9d00*/  SHF.L.U32 R3, R25, 0x4, RZ ;  /* 0x0000000419037819 */ /* 0x000fe400000006ff */
[----:B------:R-:W-:-:S03]  /*9d10*/  LOP3.LUT R0, R0, 0x7, RZ, 0xc0, !PT ;  /* 0x0000000700007812 */ /* 0x000fc600078ec0ff */
[----:B------:R-:W1:Y:S01]  /*9d20*/  S2UR UR5, SR_CTAID.Z ;  /* 0x00000000000579c3 */ /* 0x000e620000002700 */
[----:B------:R-:W-:-:S04]  /*9d30*/  LOP3.LUT R0, R3, 0xfffffff0, R0, 0xe2, !PT ;  /* 0xfffffff003007812 */ /* 0x000fc800078ee200 */
[----:B------:R-:W-:-:S04]  /*9d40*/  IADD3 R4, R0, UR42, RZ ;  /* 0x0000002a00047c10 */ /* 0x000fc8000fffe0ff */
[----:B------:R-:W-:Y:S01]  /*9d50*/  IADD3 R3, R4, 0x8, RZ ;  /* 0x0000000804037810 */ /* 0x000fe20007ffe0ff */
[----:B--2---:R-:W-:-:S04]  /*9d60*/  UIMAD UR4, UR4, UR6, UR42 ;  /* 0x00000006040472a4 */ /* 0x004fc8000f8e022a */
[----:B-1----:R-:W-:-:S03]  /*9d70*/  UIMAD UR4, UR5, UR7, UR4 ;  /* 0x00000007050472a4 */ /* 0x002fc6000f8e0204 */
[----:B------:R-:W-:Y:S02]  /*9d80*/  ULDC UR5, c[0x0][0x288] ;  /* 0x0000a20000057ab9 */ /* 0x000fe40000000800 */
[----:B------:R-:W-:Y:S02]  /*9d90*/  ISETP.GE.U32.AND P0, PT, R4, UR5, PT ;  /* 0x0000000504007c0c */ /* 0x000fe4000bf06070 */
[----:B------:R-:W-:Y:S02]  /*9da0*/  IADD3 R0, P2, R0, UR4, RZ ;  /* 0x0000000400007c10 */ /* 0x000fe4000ff5e0ff */
[----:B------:R-:W-:Y:S01]  /*9db0*/  ISETP.GE.U32.AND P1, PT, R3, UR5, PT ;  /* 0x0000000503007c0c */ /* 0x000fe2000bf26070 */
[----:B------:R-:W-:Y:S01]  /*9dc0*/  ULDC.64 UR4, c[0x0][0x680] ;  /* 0x0001a00000047ab9 */ /* 0x000fe20000000a00 */
[----:B------:R-:W-:Y:S02]  /*9dd0*/  IADD3.X R3, RZ, RZ, RZ, P2, !PT ;  /* 0x000000ffff037210 */ /* 0x000fe400017fe4ff */
[----:B------:R-:W-:-:S04]  /*9de0*/  LEA R6, P2, R0, UR4, 0x2 ;  /* 0x0000000400067c11 */ /* 0x000fc8000f8410ff */
[----:B------:R-:W-:-:S05]  /*9df0*/  LEA.HI.X R7, R0, UR5, R3, 0x2, P2 ;  /* 0x0000000500077c11 */ /* 0x000fca00090f1403 */
[----:B------:R2:W-:Y:S04]  /*9e00*/  @!P0 STG.E desc[UR8][R6.64], R11 ;  /* 0x0000000b06008986 */ /* 0x0005e8000c101908 */
[----:B------:R2:W-:Y:S02]  /*9e10*/  @!P1 STG.E desc[UR8][R6.64+0x20], R5 ;  /* 0x0000200506009986 */ /* 0x0005e4000c101908 */
.L_x_59:
[----:B------:R-:W-:Y:S05]  /*9e20*/  BSYNC B0 ;  /* 0x0000000000007941 */ /* 0x000fea0003800000 */
.L_x_58:
[----:B------:R-:W-:Y:S01]  /*9e30*/  ULDC.64 UR4, c[0x0][0x730] ;  /* 0x0001cc0000047ab9 */ /* 0x000fe20000000a00 */
[-C--:B------:R-:W-:Y:S01]  /*9e40*/  FMUL R74, R74, R13.reuse ;  /* 0x0000000d4a4a7220 */ /* 0x080fe20000400000 */
[----:B------:R-:W-:Y:S01]  /*9e50*/  ISETP.NE.U32.AND P0, PT, RZ, UR4, PT ;  /* 0x00000004ff007c0c */ /* 0x000fe2000bf05070 */
[-C--:B------:R-:W-:Y:S01]  /*9e60*/  FMUL R75, R75, R13.reuse ;  /* 0x0000000d4b4b7220 */ /* 0x080fe20000400000 */
[-C--:B------:R-:W-:Y:S01]  /*9e70*/  FMUL R78, R78, R13.reuse ;  /* 0x0000000d4e4e7220 */ /* 0x080fe20000400000 */
[-C--:B------:R-:W-:Y:S01]  /*9e80*/  FMUL R79, R79, R13.reuse ;  /* 0x0000000d4f4f7220 */ /* 0x080fe20000400000 */
[----:B------:R-:W-:Y:S01]  /*9e90*/  ISETP.NE.AND.EX P0, PT, RZ, UR5, PT, P0 ;  /* 0x00000005ff007c0c */ /* 0x000fe2000bf05300 */
        /* <DEDUP_REMOVED lines=12> */
[----:B------:R-:W-:Y:S06]  /*9f60*/  @P0 BRA `(.L_x_60) ;  /* 0x0000000000200947 */ /* 0x000fec0003800000 */
[----:B------:R-:W-:Y:S02]  /*9f70*/  ULDC.64 UR4, c[0x0][0x728] ;  /* 0x0001ca0000047ab9 */ /* 0x000fe40000000a00 */
[----:B------:R-:W-:-:S04]  /*9f80*/  ISETP.NE.U32.AND P0, PT, RZ, UR4, PT ;  /* 0x00000004ff007c0c */ /* 0x000fc8000bf05070 */
[----:B------:R-:W-:-:S13]  /*9f90*/  ISETP.NE.AND.EX P0, PT, RZ, UR5, PT, P0 ;  /* 0x00000005ff007c0c */ /* 0x000fda000bf05300 */
[----:B------:R-:W-:Y:S05]  /*9fa0*/  @!P0 BRA `(.L_x_61) ;  /* 0x00000000000c8947 */ /* 0x000fea0003800000 */
[----:B--2---:R-:W2:Y:S02]  /*9fb0*/  LDC.64 R4, c[0x0][0x728] ;  /* 0x0001ca00ff047b82 */ /* 0x004ea40000000a00 */
[----:B--2---:R4:W5:Y:S01]  /*9fc0*/  LDG.E R19, desc[UR8][R4.64] ;  /* 0x0000000804137981 */ /* 0x004962000c1e1900 */
[----:B------:R-:W-:Y:S05]  /*9fd0*/  BRA `(.L_x_60) ;  /* 0x0000000000047947 */ /* 0x000fea0003800000 */
.L_x_61:
[----:B------:R-:W3:Y:S02]  /*9fe0*/  LDC R19, c[0x0][0x720] ;  /* 0x0001c800ff137b82 */ /* 0x000ee40000000800 */
.L_x_60:
[----:B-1----:R-:W-:-:S04]  /*9ff0*/  MOV R0, RZ ;  /* 0x000000ff00007202 */ /* 0x002fc80000000f00 */
[----:B------:R-:W-:-:S13]  /*a000*/  LOP3.LUT P0, RZ, R0, 0x1bf, RZ, 0xc0, !PT ;  /* 0x000001bf00ff7812 */ /* 0x000fda000780c0ff */
[----:B------:R-:W-:Y:S05]  /*a010*/  @!P0 BRA `(.L_x_62) ;  /* 0x0000000000408947 */ /* 0x000fea0003800000 */
[----:B------:R-:W-:Y:S01]  /*a020*/  MOV R14, 0x0 ;  /* 0x00000000000e7802 */ /* 0x000fe20000000f00 */
[----:B------:R-:W-:Y:S01]  /*a030*/  ULDC.64 UR4, c[0x4][0x70] ;  /* 0x01001c0000047ab9 */ /* 0x000fe20000000a00 */
[----:B------:R-:W-:Y:S01]  /*a040*/  ULDC.64 UR6, c[0x4][0x8] ;  /* 0x0100020000067ab9 */ /* 0x000fe20000000a00 */
[----:B----4-:R-:W-:Y:S02]  /*a050*/  MOV R4, UR4 ;  /* 0x0000000400047c02 */ /* 0x010fe40008000f00 */
[----:B--2---:R-:W-:Y:S01]  /*a060*/  MOV R5, UR5 ;  /* 0x0000000500057c02 */ /* 0x004fe20008000f00 */
[----:B------:R-:W1:Y:S01]  /*a070*/  LDC.64 R14, c[0x4][R14] ;  /* 0x010000000e0e7b82 */ /* 0x000e620000000a00 */
[----:B------:R-:W-:Y:S01]  /*a080*/  ULDC.64 UR4, c[0x4][0x78] ;  /* 0x01001e0000047ab9 */ /* 0x000fe20000000a00 */
[----:B------:R-:W-:Y:S02]  /*a090*/  MOV R10, UR6 ;  /* 0x00000006000a7c02 */ /* 0x000fe40008000f00 */
[----:B------:R-:W-:-:S02]  /*a0a0*/  MOV R6, UR4 ;  /* 0x0000000400067c02 */ /* 0x000fc40008000f00 */
[----:B------:R-:W-:Y:S02]  /*a0b0*/  MOV R7, UR5 ;  /* 0x0000000500077c02 */ /* 0x000fe40008000f00 */
[----:B------:R-:W-:Y:S02]  /*a0c0*/  MOV R11, UR7 ;  /* 0x00000007000b7c02 */ /* 0x000fe40008000f00 */
[----:B------:R-:W-:Y:S02]  /*a0d0*/  MOV R8, 0x70 ;  /* 0x0000007000087802 */ /* 0x000fe40000000f00 */
[----:B------:R-:W-:Y:S02]  /*a0e0*/  MOV R12, 0x1 ;  /* 0x00000001000c7802 */ /* 0x000fe40000000f00 */
[----:B------:R-:W-:-:S07]  /*a0f0*/  MOV R13, RZ ;  /* 0x000000ff000d7202 */ /* 0x000fce0000000f00 */
[----:B------:R-:W-:-:S07]  /*a100*/  LEPC R20, `(.L_x_62) ;  /* 0x000000001014794e */ /* 0x000fce0000000000 */
[----:B-1-3-5:R-:W-:Y:S05]  /*a110*/  CALL.ABS.NOINC R14 ;  /* 0x000000000e007343 */ /* 0x02afea0003c00000 */
.L_x_62:
[----:B------:R-:W-:Y:S02]  /*a120*/  R2UR UR5, R16 ;  /* 0x00000000100572ca */ /* 0x000fe400000e0000 */
[----:B------:R-:W-:-:S11]  /*a130*/  R2UR UR4, R2 ;  /* 0x00000000020472ca */ /* 0x000fd600000e0000 */
[----:B------:R-:W-:Y:S02]  /*a140*/  MOV R17, UR5 ;  /* 0x0000000500117c02 */ /* 0x000fe40008000f00 */
[----:B------:R-:W-:-:S05]  /*a150*/  MOV R0, UR4 ;  /* 0x0000000400007c02 */ /* 0x000fca0008000f00 */
[----:B------:R-:W-:-:S05]  /*a160*/  IMAD R17, R0, 0x2200, R17 ;  /* 0x0000220000117824 */ /* 0x000fca00078e0211 */
[----:B------:R-:W-:-:S04]  /*a170*/  IADD3 R18, R17, -0x2200, RZ ;  /* 0xffffde0011127810 */ /* 0x000fc80007ffe0ff */
        /* <DEDUP_REMOVED lines=18> */
.L_x_63:
[----:B--2-4-:R-:W1:Y:S01]  /*a2a0*/  S2R R5, SR_TID.X ;  /* 0x0000000000057919 */ /* 0x014e620000002100 */
[----:B------:R-:W-:Y:S01]  /*a2b0*/  ULDC.64 UR4, c[0x0][0x730] ;  /* 0x0001cc0000047ab9 */ /* 0x000fe20000000a00 */
[----:B------:R-:W-:Y:S02]  /*a2c0*/  IADD3 R23, R23, 0x1f, RZ ;  /* 0x0000001f17177810 */ /* 0x000fe40007ffe0ff */
[----:B------:R-:W-:Y:S02]  /*a2d0*/  ISETP.NE.U32.AND P0, PT, RZ, UR4, PT ;  /* 0x00000004ff007c0c */ /* 0x000fe4000bf05070 */
[----:B------:R-:W-:Y:S02]  /*a2e0*/  ISETP.GT.U32.AND P1, PT, R23, 0x3e, PT ;  /* 0x0000003e1700780c */ /* 0x000fe40003f24070 */
[----:B------:R-:W-:-:S13]  /*a2f0*/  ISETP.NE.AND.EX P0, PT, RZ, UR5, PT, P0 ;  /* 0x00000005ff007c0c */ /* 0x000fda000bf05300 */
[----:B---3-5:R-:W2:Y:S01]  /*a300*/  @P0 LDC R19, c[0x0][0x720] ;  /* 0x0001c800ff130b82 */ /* 0x028ea20000000800 */
[----:B-1----:R-:W-:Y:S02]  /*a310*/  SHF.L.U32 R0, R5, 0x5, RZ ;  /* 0x0000000505007819 */ /* 0x002fe400000006ff */
[----:B------:R-:W-:Y:S02]  /*a320*/  SHF.R.U32.HI R4, RZ, 0x1, R5 ;  /* 0x00000001ff047819 */ /* 0x000fe40000011605 */
[C---:B------:R-:W-:Y:S02]  /*a330*/  LOP3.LUT R3, R0.reuse, 0xc0, RZ, 0xc0, !PT ;  /* 0x000000c000037812 */ /* 0x040fe400078ec0ff */
[----:B------:R-:W-:Y:S02]  /*a340*/  LOP3.LUT R6, R0, 0x20, RZ, 0xc0, !PT ;  /* 0x0000002000067812 */ /* 0x000fe400078ec0ff */
[----:B------:R-:W-:Y:S02]  /*a350*/  LOP3.LUT R3, R3, 0x8, R4, 0xf8, !PT ;  /* 0x0000000803037812 */ /* 0x000fe400078ef804 */
[----:B------:R-:W-:-:S02]  /*a360*/  SHF.L.U32 R4, R5, 0x2, RZ ;  /* 0x0000000205047819 */ /* 0x000fc400000006ff */
[----:B------:R-:W-:Y:S01]  /*a370*/  LEA R6, R25, R6, 0x9 ;  /* 0x0000000619067211 */ /* 0x000fe200078e48ff */
[-C--:B--2---:R-:W-:Y:S01]  /*a380*/  FMUL R11, R166, R19.reuse ;  /* 0x00000013a60b7220 */ /* 0x084fe20000400000 */
[----:B------:R-:W-:Y:S01]  /*a390*/  LOP3.LUT R3, R3, 0x18, R4, 0x78, !PT ;  /* 0x0000001803037812 */ /* 0x000fe200078e7804 */
[-C--:B------:R-:W-:Y:S01]  /*a3a0*/  FMUL R26, R26, R19.reuse ;  /* 0x000000131a1a7220 */ /* 0x080fe20000400000 */
[----:B------:R-:W-:Y:S01]  /*a3b0*/  LOP3.LUT R0, R0, 0x100, RZ, 0xc0, !PT ;  /* 0x0000010000007812 */ /* 0x000fe200078ec0ff */
[-C--:B------:R-:W-:Y:S01]  /*a3c0*/  FMUL R4, R152, R19.reuse ;  /* 0x0000001398047220 */ /* 0x080fe20000400000 */
[----:B------:R-:W-:Y:S01]  /*a3d0*/  LOP3.LUT P0, RZ, R5, 0x4, RZ, 0xc0, !PT ;  /* 0x0000000405ff7812 */ /* 0x000fe2000780c0ff */
[-C--:B------:R-:W-:Y:S01]  /*a3e0*/  FMUL R153, R153, R19.reuse ;  /* 0x0000001399997220 */ /* 0x080fe20000400000 */
[----:B------:R-:W-:Y:S01]  /*a3f0*/  IADD3 R0, R3, R6, R0 ;  /* 0x0000000603007210 */ /* 0x000fe20007ffe000 */
        /* <DEDUP_REMOVED lines=12> */
[----:B------:R-:W-:Y:S01]  /*a4c0*/  MOV R3, 0x10 ;  /* 0x0000001000037802 */ /* 0x000fe20000000f00 */
[-C--:B------:R-:W-:Y:S01]  /*a4d0*/  FMUL R12, R137, R19.reuse ;  /* 0x00000013890c7220 */ /* 0x080fe20000400000 */
[----:B------:R-:W-:Y:S01]  /*a4e0*/  LEA R18, R0, R18, 0x1 ;  /* 0x0000001200127211 */ /* 0x000fe200078e08ff */
        /* <DEDUP_REMOVED lines=101> */
[----:B------:R-:W-:Y:S02]  /*ab40*/  F2FP.BF16.F32.PACK_AB R9, R28, R9 ;  /* 0x000000091c09723e */ /* 0x000fe400000010ff */
[----:B------:R-:W-:-:S02]  /*ab50*/  F2FP.BF16.F32.PACK_AB R10, R165, R10 ;  /* 0x0000000aa50a723e */ /* 0x000fc400000010ff */
[----:B------:R-:W-:Y:S02]  /*ab60*/  SEL R3, R3, 0xfffffff0, !P0 ;  /* 0xfffffff003037807 */ /* 0x000fe40004000000 */
[----:B------:R-:W-:Y:S01]  /*ab70*/  IADD3 R26, R18, 0x1000, RZ ;  /* 0x00001000121a7810 */ /* 0x000fe20007ffe0ff */
[----:B------:R-:W-:Y:S06]  /*ab80*/  @P1 BRA `(.L_x_64) ;  /* 0x0000000000041947 */ /* 0x000fec0003800000 */
[----:B------:R-:W-:-:S04]  /*ab90*/  DEPBAR.LE SB0, 0x1 ;  /* 0x000080400000791a */ /* 0x000fc80000000000 */
.L_x_64:
[----:B------:R-:W-:Y:S05]  /*aba0*/  WARPSYNC.ALL ;  /* 0x0000000000007948 */ /* 0x000fea0003800000 */
[----:B------:R-:W-:Y:S01]  /*abb0*/  BAR.SYNC.DEFER_BLOCKING 0x1, 0x80 ;  /* 0x0042000000007b1d */ /* 0x000fe20000010000 */
[----:B------:R-:W-:Y:S02]  /*abc0*/  LEA R0, R0, R17, 0x1 ;  /* 0x0000001100007211 */ /* 0x000fe400078e08ff */
[C---:B------:R-:W-:Y:S02]  /*abd0*/  LEA R26, R3.reuse, R26, 0x1 ;  /* 0x0000001a031a7211 */ /* 0x040fe400078e08ff */
[----:B------:R-:W-:Y:S01]  /*abe0*/  LEA R3, R3, R18, 0x1 ;  /* 0x0000001203037211 */ /* 0x000fe200078e08ff */
[----:B------:R-:W-:Y:S01]  /*abf0*/  BSSY B0, `(.L_x_65) ;  /* 0x000001e000007945 */ /* 0x000fe20003800000 */
[----:B------:R-:W-:-:S02]  /*ac00*/  F2FP.BF16.F32.PACK_AB R12, R12, R13 ;  /* 0x0000000d0c0c723e */ /* 0x000fc400000010ff */
[----:B------:R-:W-:Y:S02]  /*ac10*/  F2FP.BF16.F32.PACK_AB R13, R24, R15 ;  /* 0x0000000f180d723e */ /* 0x000fe400000010ff */
[----:B------:R-:W-:Y:S02]  /*ac20*/  F2FP.BF16.F32.PACK_AB R14, R14, R21 ;  /* 0x000000150e0e723e */ /* 0x000fe400000010ff */
[----:B------:R-:W-:Y:S02]  /*ac30*/  F2FP.BF16.F32.PACK_AB R15, R22, R23 ;  /* 0x00000017160f723e */ /* 0x000fe400000010ff */
[----:B------:R-:W-:Y:S02]  /*ac40*/  F2FP.BF16.F32.PACK_AB R20, R20, R25 ;  /* 0x000000191414723e */ /* 0x000fe400000010ff */
[----:B------:R-:W-:Y:S02]  /*ac50*/  F2FP.BF16.F32.PACK_AB R21, R147, R146 ;  /* 0x000000929315723e */ /* 0x000fe400000010ff */
[----:B------:R-:W-:-:S02]  /*ac60*/  F2FP.BF16.F32.PACK_AB R22, R149, R148 ;  /* 0x000000949516723e */ /* 0x000fc400000010ff */
[----:B------:R-:W-:Y:S01]  /*ac70*/  F2FP.BF16.F32.PACK_AB R23, R151, R150 ;  /* 0x000000969717723e */ /* 0x000fe200000010ff */
[----:B------:R1:W-:Y:S04]  /*ac80*/  STSM.16.M88.4 [R0+-0x2200], R4 ;  /* 0xffde000400007844 */ /* 0x0003e80000000200 */
[----:B------:R1:W-:Y:S01]  /*ac90*/  STSM.16.M88.4 [R3], R8 ;  /* 0x0000000803007844 */ /* 0x0003e20000000200 */
[----:B------:R-:W-:Y:S01]  /*aca0*/  @!PT LDS RZ, [RZ] ;  /* 0x00000000fffff984 */ /* 0x000fe20000000800 */
[----:B------:R-:W-:Y:S01]  /*acb0*/  @!PT LDS RZ, [RZ] ;  /* 0x00000000fffff984 */ /* 0x000fe20000000800 */
[----:B------:R-:W-:Y:S01]  /*acc0*/  @!PT LDS RZ, [RZ] ;  /* 0x00000000fffff984 */ /* 0x000fe20000000800 */
[----:B------:R-:W-:Y:S01]  /*acd0*/  @!PT LDS RZ, [RZ] ;  /* 0x00000000fffff984 */ /* 0x000fe20000000800 */
[----:B------:R2:W-:Y:S06]  /*ace0*/  MEMBAR.ALL.CTA ;  /* 0x0000000000007992 */ /* 0x0005ec0000008000 */
[----:B--2---:R-:W2:Y:S02]  /*acf0*/  FENCE.VIEW.ASYNC.S ;  /* 0x00000000000073c6 */ /* 0x004ea40000000000 */
[----:B--2---:R-:W-:Y:S06]  /*ad00*/  BAR.SYNC.DEFER_BLOCKING 0x1, 0x80 ;  /* 0x0042000000007b1d */ /* 0x004fec0000010000 */
[----:B------:R-:W-:Y:S05]  /*ad10*/  @P1 BRA `(.L_x_66) ;  /* 0x00000000002c1947 */ /* 0x000fea0003800000 */
[----:B------:R-:W-:Y:S01]  /*ad20*/  S2UR UR44, SR_CTAID.Z ;  /* 0x00000000002c79c3 */ /* 0x000fe20000002700 */
[----:B------:R-:W-:Y:S01]  /*ad30*/  R2UR UR40, R17 ;  /* 0x00000000112872ca */ /* 0x000fe200000e0000 */
[----:B------:R-:W-:Y:S01]  /*ad40*/  ULDC.64 UR4, c[0x0][0x198] ;  /* 0x0000660000047ab9 */ /* 0x000fe20000000a00 */
[----:B------:R-:W-:Y:S01]  /*ad50*/  UMOV UR41, URZ ;  /* 0x0000003f00297c82 */ /* 0x000fe20008000000 */
[----:B------:R-:W-:-:S04]  /*ad60*/  UIADD3 UR4, UP0, UR4, 0x670, URZ ;  /* 0x0000067004047890 */ /* 0x000fc8000ff1e03f */
[----:B------:R-:W2:Y:S01]  /*ad70*/  S2UR UR43, SR_CTAID.Y ;  /* 0x00000000002b79c3 */ /* 0x000ea20000002600 */
[----:B------:R-:W-:-:S05]  /*ad80*/  UIADD3.X UR5, URZ, UR5, URZ, UP0, !UPT ;  /* 0x000000053f057290 */ /* 0x000fca00087fe43f */
[----:B------:R-:W-:-:S09]  /*ad90*/  UIADD3 UR40, UR40, -0x2200, URZ ;  /* 0xffffde0028287890 */ /* 0x000fd2000fffe03f */
[----:B--2---:R2:W-:Y:S01]  /*ada0*/  UTMASTG.4D [UR40], [UR4] ;  /* 0x00000028040073b5 */ /* 0x0045e20008018000 */
[----:B------:R0:W-:Y:S01]  /*adb0*/  UTMACMDFLUSH ;  /* 0x00000000000079b7 */ /* 0x0001e20000000000 */
[----:B--2---:R-:W-:-:S04]  /*adc0*/  DEPBAR.LE SB0, 0x1 ;  /* 0x000080400000791a */ /* 0x004fc80000000000 */
.L_x_66:
[----:B------:R-:W-:Y:S05]  /*add0*/  BSYNC B0 ;  /* 0x0000000000007941 */ /* 0x000fea0003800000 */
.L_x_65:
[----:B------:R-:W-:Y:S01]  /*ade0*/  BAR.SYNC.DEFER_BLOCKING 0x1, 0x80 ;  /* 0x0042000000007b1d */ /* 0x000fe20000010000 */
[----:B-1----:R-:W-:Y:S02]  /*adf0*/  F2FP.BF16.F32.PACK_AB R4, R121, R120 ;  /* 0x000000787904723e */ /* 0x002fe400000010ff */
[----:B------:R-:W-:Y:S02]  /*ae00*/  F2FP.BF16.F32.PACK_AB R5, R123, R122 ;  /* 0x0000007a7b05723e */ /* 0x000fe400000010ff */
[----:B------:R-:W-:Y:S01]  /*ae10*/  F2FP.BF16.F32.PACK_AB R6, R125, R124 ;  /* 0x0000007c7d06723e */ /* 0x000fe200000010ff */
[----:B------:R-:W-:Y:S01]  /*ae20*/  BSSY B0, `(.L_x_67) ;  /* 0x000001c000007945 */ /* 0x000fe20003800000 */
[----:B------:R-:W-:Y:S02]  /*ae30*/  F2FP.BF16.F32.PACK_AB R7, R127, R126 ;  /* 0x0000007e7f07723e */ /* 0x000fe400000010ff */
[----:B------:R-:W-:Y:S02]  /*ae40*/  F2FP.BF16.F32.PACK_AB R8, R129, R128 ;  /* 0x000000808108723e */ /* 0x000fe400000010ff */
[----:B------:R-:W-:-:S02]  /*ae50*/  F2FP.BF16.F32.PACK_AB R9, R131, R130 ;  /* 0x000000828309723e */ /* 0x000fc400000010ff */
[----:B------:R-:W-:Y:S02]  /*ae60*/  F2FP.BF16.F32.PACK_AB R10, R133, R132 ;  /* 0x00000084850a723e */ /* 0x000fe400000010ff */
[----:B------:R-:W-:Y:S01]  /*ae70*/  F2FP.BF16.F32.PACK_AB R11, R135, R134 ;  /* 0x00000086870b723e */ /* 0x000fe200000010ff */
[----:B------:R1:W-:Y:S04]  /*ae80*/  STSM.16.M88.4 [R18+0x1000], R12 ;  /* 0x0010000c12007844 */ /* 0x0003e80000000200 */
[----:B------:R1:W-:Y:S01]  /*ae90*/  STSM.16.M88.4 [R3+0x1000], R20 ;  /* 0x0010001403007844 */ /* 0x0003e20000000200 */
        /* <DEDUP_REMOVED lines=11> */
[----:B------:R-:W-:Y:S01]  /*af50*/  UMOV UR9, 0x20 ;  /* 0x0000002000097882 */ /* 0x000fe20000000000 */
[----:B------:R-:W-:Y:S01]  /*af60*/  UIADD3 UR4, UP0, UR4, 0x670, URZ ;  /* 0x0000067004047890 */ /* 0x000fe2000ff1e03f */
[----:B------:R-:W-:-:S03]  /*af70*/  UMOV UR10, UR42 ;  /* 0x0000002a000a7c82 */ /* 0x000fc60008000000 */
[----:B------:R-:W2:Y:S01]  /*af80*/  S2UR UR11, SR_CTAID.Y ;  /* 0x00000000000b79c3 */ /* 0x000ea20000002600 */
[----:B------:R-:W-:-:S05]  /*af90*/  UIADD3.X UR5, URZ, UR5, URZ, UP0, !UPT ;  /* 0x000000053f057290 */ /* 0x000fca00087fe43f */
[----:B------:R-:W-:-:S09]  /*afa0*/  UIADD3 UR8, UR8, -0x1200, URZ ;  /* 0xffffee0008087890 */ /* 0x000fd2000fffe03f */
[----:B--2---:R2:W-:Y:S01]  /*afb0*/  UTMASTG.4D [UR8], [UR4] ;  /* 0x00000008040073b5 */ /* 0x0045e20008018000 */
[----:B------:R0:W-:Y:S01]  /*afc0*/  UTMACMDFLUSH ;  /* 0x00000000000079b7 */ /* 0x0001e20000000000 */
[----:B--2---:R-:W-:-:S04]  /*afd0*/  DEPBAR.LE SB0, 0x1 ;  /* 0x000080400000791a */ /* 0x004fc80000000000 */
.L_x_68:
[----:B------:R-:W-:Y:S05]  /*afe0*/  BSYNC B0 ;  /* 0x0000000000007941 */ /* 0x000fea0003800000 */
.L_x_67:
        /* <DEDUP_REMOVED lines=10> */
[----:B------:R1:W-:Y:S04]  /*b090*/  STSM.16.M88.4 [R18], R4 ;  /* 0x0000000412007844 */ /* 0x0003e80000000200 */
        /* <DEDUP_REMOVED lines=21> */
.L_x_70:
[----:B------:R-:W-:Y:S05]  /*b1f0*/  BSYNC B0 ;  /* 0x0000000000007941 */ /* 0x000fea0003800000 */
.L_x_69:
[----:B------:R-:W-:Y:S01]  /*b200*/  BAR.SYNC.DEFER_BLOCKING 0x1, 0x80 ;  /* 0x0042000000007b1d */ /* 0x000fe20000010000 */
[----:B------:R-:W-:Y:S02]  /*b210*/  F2FP.BF16.F32.PACK_AB R88, R89, R88 ;  /* 0x000000585958723e */ /* 0x000fe400000010ff */
        /* <DEDUP_REMOVED lines=9> */
[----:B------:R2:W-:Y:S01]  /*b2b0*/  STSM.16.M88.4 [R26], R20 ;  /* 0x000000141a007844 */ /* 0x0005e20000000200 */
[----:B------:R-:W-:Y:S01]  /*b2c0*/  @!PT LDS RZ, [RZ] ;  /* 0x00000000fffff984 */ /* 0x000fe20000000800 */
[----:B------:R-:W-:Y:S01]  /*b2d0*/  @!PT LDS RZ, [RZ] ;  /* 0x00000000fffff984 */ /* 0x000fe20000000800 */
[----:B------:R-:W-:Y:S01]  /*b2e0*/  @!PT LDS RZ, [RZ] ;  /* 0x00000000fffff984 */ /* 0x000fe20000000800 */
[----:B------:R-:W-:Y:S01]  /*b2f0*/  @!PT LDS RZ, [RZ] ;  /* 0x00000000fffff984 */ /* 0x000fe20000000800 */
[----:B------:R3:W-:Y:S06]  /*b300*/  MEMBAR.ALL.CTA ;  /* 0x0000000000007992 */ /* 0x0007ec0000008000 */
[----:B---3--:R-:W3:Y:S02]  /*b310*/  FENCE.VIEW.ASYNC.S ;  /* 0x00000000000073c6 */ /* 0x008ee40000000000 */
[----:B---3--:R-:W-:Y:S06]  /*b320*/  BAR.SYNC.DEFER_BLOCKING 0x1, 0x80 ;  /* 0x0042000000007b1d */ /* 0x008fec0000010000 */
[----:B------:R-:W-:Y:S05]  /*b330*/  @P1 BRA `(.L_x_72) ;  /* 0x0000000000301947 */ /* 0x000fea0003800000 */
[----:B------:R-:W-:Y:S01]  /*b340*/  S2UR UR12, SR_CTAID.Z ;  /* 0x00000000000c79c3 */ /* 0x000fe20000002700 */
[----:B------:R-:W-:Y:S01]  /*b350*/  R2UR UR8, R17 ;  /* 0x00000000110872ca */ /* 0x000fe200000e0000 */
[----:B------:R-:W-:Y:S01]  /*b360*/  ULDC.64 UR4, c[0x0][0x198] ;  /* 0x0000660000047ab9 */ /* 0x000fe20000000a00 */
[----:B------:R-:W-:Y:S01]  /*b370*/  UMOV UR9, 0x60 ;  /* 0x0000006000097882 */ /* 0x000fe20000000000 */
[----:B------:R-:W-:Y:S01]  /*b380*/  UIADD3 UR4, UP0, UR4, 0x670, URZ ;  /* 0x0000067004047890 */ /* 0x000fe2000ff1e03f */
[----:B------:R-:W-:-:S03]  /*b390*/  UMOV UR10, UR42 ;  /* 0x0000002a000a7c82 */ /* 0x000fc60008000000 */
[----:B------:R-:W3:Y:S01]  /*b3a0*/  S2UR UR11, SR_CTAID.Y ;  /* 0x00000000000b79c3 */ /* 0x000ee20000002600 */
[----:B------:R-:W-:-:S05]  /*b3b0*/  UIADD3.X UR5, URZ, UR5, URZ, UP0, !UPT ;  /* 0x000000053f057290 */ /* 0x000fca00087fe43f */
[----:B------:R-:W-:-:S09]  /*b3c0*/  UIADD3 UR8, UR8, -0x1200, URZ ;  /* 0xffffee0008087890 */ /* 0x000fd2000fffe03f */
[----:B---3--:R3:W-:Y:S01]  /*b3d0*/  UTMASTG.4D [UR8], [UR4] ;  /* 0x00000008040073b5 */ /* 0x0087e20008018000 */
[----:B------:R0:W-:Y:S01]  /*b3e0*/  UTMACMDFLUSH ;  /* 0x00000000000079b7 */ /* 0x0001e20000000000 */
[----:B---3--:R-:W-:-:S04]  /*b3f0*/  DEPBAR.LE SB0, 0x1 ;  /* 0x000080400000791a */ /* 0x008fc80000000000 */
.L_x_72:
[----:B------:R-:W-:Y:S05]  /*b400*/  BSYNC B0 ;  /* 0x0000000000007941 */ /* 0x000fea0003800000 */
.L_x_71:
        /* <DEDUP_REMOVED lines=17> */
[----:B----4-:R-:W4:Y:S02]  /*b520*/  FENCE.VIEW.ASYNC.S ;  /* 0x00000000000073c6 */ /* 0x010f240000000000 */
[----:B----4-:R-:W-:Y:S06]  /*b530*/  BAR.SYNC.DEFER_BLOCKING 0x1, 0x80 ;  /* 0x0042000000007b1d */ /* 0x010fec0000010000 */
[----:B------:R-:W-:Y:S05]  /*b540*/  @P1 BRA `(.L_x_74) ;  /* 0x0000000000301947 */ /* 0x000fea0003800000 */
[----:B------:R-:W-:Y:S01]  /*b550*/  S2UR UR12, SR_CTAID.Z ;  /* 0x00000000000c79c3 */ /* 0x000fe20000002700 */
[----:B------:R-:W-:Y:S01]  /*b560*/  R2UR UR8, R17 ;  /* 0x00000000110872ca */ /* 0x000fe200000e0000 */
[----:B------:R-:W-:Y:S01]  /*b570*/  ULDC.64 UR4, c[0x0][0x198] ;  /* 0x0000660000047ab9 */ /* 0x000fe20000000a00 */
[----:B------:R-:W-:Y:S01]  /*b580*/  UMOV UR9, 0x80 ;  /* 0x0000008000097882 */ /* 0x000fe20000000000 */
[----:B------:R-:W-:Y:S01]  /*b590*/  UIADD3 UR4, UP0, UR4, 0x670, URZ ;  /* 0x0000067004047890 */ /* 0x000fe2000ff1e03f */
[----:B------:R-:W-:-:S03]  /*b5a0*/  UMOV UR10, UR42 ;  /* 0x0000002a000a7c82 */ /* 0x000fc60008000000 */
[----:B------:R-:W4:Y:S01]  /*b5b0*/  S2UR UR11, SR_CTAID.Y ;  /* 0x00000000000b79c3 */ /* 0x000f220000002600 */
[----:B------:R-:W-:-:S05]  /*b5c0*/  UIADD3.X UR5, URZ, UR5, URZ, UP0, !UPT ;  /* 0x000000053f057290 */ /* 0x000fca00087fe43f */
[----:B------:R-:W-:-:S09]  /*b5d0*/  UIADD3 UR8, UR8, -0x2200, URZ ;  /* 0xffffde0008087890 */ /* 0x000fd2000fffe03f */
[----:B----4-:R4:W-:Y:S01]  /*b5e0*/  UTMASTG.4D [UR8], [UR4] ;  /* 0x00000008040073b5 */ /* 0x0109e20008018000 */
[----:B------:R0:W-:Y:S01]  /*b5f0*/  UTMACMDFLUSH ;  /* 0x00000000000079b7 */ /* 0x0001e20000000000 */
[----:B----4-:R-:W-:-:S04]  /*b600*/  DEPBAR.LE SB0, 0x1 ;  /* 0x000080400000791a */ /* 0x010fc80000000000 */
.L_x_74:
[----:B------:R-:W-:Y:S05]  /*b610*/  BSYNC B0 ;  /* 0x0000000000007941 */ /* 0x000fea0003800000 */
.L_x_73:
        /* <DEDUP_REMOVED lines=17> */
[----:B-----5:R-:W5:Y:S02]  /*b730*/  FENCE.VIEW.ASYNC.S ;  /* 0x00000000000073c6 */ /* 0x020f640000000000 */
[----:B-----5:R-:W-:Y:S06]  /*b740*/  BAR.SYNC.DEFER_BLOCKING 0x1, 0x80 ;  /* 0x0042000000007b1d */ /* 0x020fec0000010000 */
[----:B------:R-:W-:Y:S05]  /*b750*/  @P1 BRA `(.L_x_76) ;  /* 0x0000000000301947 */ /* 0x000fea0003800000 */
[----:B------:R-:W-:Y:S01]  /*b760*/  S2UR UR12, SR_CTAID.Z ;  /* 0x00000000000c79c3 */ /* 0x000fe20000002700 */
[----:B------:R-:W-:Y:S01]  /*b770*/  R2UR UR8, R17 ;  /* 0x00000000110872ca */ /* 0x000fe200000e0000 */
[----:B------:R-:W-:Y:S01]  /*b780*/  ULDC.64 UR4, c[0x0][0x198] ;  /* 0x0000660000047ab9 */ /* 0x000fe20000000a00 */
[----:B------:R-:W-:Y:S01]  /*b790*/  UMOV UR9, 0xa0 ;  /* 0x000000a000097882 */ /* 0x000fe20000000000 */
[----:B------:R-:W-:Y:S01]  /*b7a0*/  UIADD3 UR4, UP0, UR4, 0x670, URZ ;  /* 0x0000067004047890 */ /* 0x000fe2000ff1e03f */
[----:B------:R-:W-:-:S03]  /*b7b0*/  UMOV UR10, UR42 ;  /* 0x0000002a000a7c82 */ /* 0x000fc60008000000 */
[----:B------:R-:W5:Y:S01]  /*b7c0*/  S2UR UR11, SR_CTAID.Y ;  /* 0x00000000000b79c3 */ /* 0x000f620000002600 */
[----:B------:R-:W-:-:S05]  /*b7d0*/  UIADD3.X UR5, URZ, UR5, URZ, UP0, !UPT ;  /* 0x000000053f057290 */ /* 0x000fca00087fe43f */
[----:B------:R-:W-:-:S09]  /*b7e0*/  UIADD3 UR8, UR8, -0x1200, URZ ;  /* 0xffffee0008087890 */ /* 0x000fd2000fffe03f */
[----:B-----5:R1:W-:Y:S01]  /*b7f0*/  UTMASTG.4D [UR8], [UR4] ;  /* 0x00000008040073b5 */ /* 0x0203e20008018000 */
[----:B------:R0:W-:Y:S01]  /*b800*/  UTMACMDFLUSH ;  /* 0x00000000000079b7 */ /* 0x0001e20000000000 */
[----:B-1----:R-:W-:-:S04]  /*b810*/  DEPBAR.LE SB0, 0x1 ;  /* 0x000080400000791a */ /* 0x002fc80000000000 */
.L_x_76:
[----:B------:R-:W-:Y:S05]  /*b820*/  BSYNC B0 ;  /* 0x0000000000007941 */ /* 0x000fea0003800000 */
.L_x_75:
[----:B------:R-:W-:Y:S06]  /*b830*/  BAR.SYNC.DEFER_BLOCKING 0x1, 0x80 ;  /* 0x0042000000007b1d */ /* 0x000fec0000010000 */
[----:B------:R-:W-:Y:S01]  /*b840*/  BSSY B0, `(.L_x_77) ;  /* 0x0000016000007945 */ /* 0x000fe20003800000 */
[----:B------:R1:W-:Y:S04]  /*b850*/  STSM.16.M88.4 [R18], R56 ;  /* 0x0000003812007844 */ /* 0x0003e80000000200 */
        /* <DEDUP_REMOVED lines=18> */
[----:B-----5:R1:W-:Y:S02]  /*b980*/  UTMASTG.4D [UR8], [UR4] ;  /* 0x00000008040073b5 */ /* 0x0203e40008018000 */
[----:B-1----:R0:W-:Y:S02]  /*b990*/  UTMACMDFLUSH ;  /* 0x00000000000079b7 */ /* 0x0021e40000000000 */
.L_x_78:
[----:B------:R-:W-:Y:S05]  /*b9a0*/  BSYNC B0 ;  /* 0x0000000000007941 */ /* 0x000fea0003800000 */
.L_x_77:
[----:B------:R-:W-:Y:S01]  /*b9b0*/  R2UR UR4, R2 ;  /* 0x00000000020472ca */ /* 0x000fe200000e0000 */
[----:B------:R-:W-:-:S04]  /*b9c0*/  DEPBAR.LE SB0, 0x0 ;  /* 0x000080000000791a */ /* 0x000fc80000000000 */
[----:B------:R-:W-:-:S08]  /*b9d0*/  R2UR UR5, R16 ;  /* 0x00000000100572ca */ /* 0x000fd000000e0000 */
[----:B------:R-:W-:-:S04]  /*b9e0*/  UIADD3 UR4, UR4, -0x1, URZ ;  /* 0xffffffff04047890 */ /* 0x000fc8000fffe03f */
[----:B------:R-:W-:-:S04]  /*b9f0*/  USHF.L.U32 UR4, UR4, 0x3, URZ ;  /* 0x0000000304047899 */ /* 0x000fc8000800063f */
[----:B------:R-:W-:-:S04]  /*ba00*/  ULOP3.LUT UR4, UR4, 0x8, URZ, 0xe2, !UPT ;  /* 0x0000000804047892 */ /* 0x000fc8000f8ee23f */
[----:B------:R-:W-:-:S06]  /*ba10*/  ULOP3.LUT UR4, UR4, 0x18, URZ, 0x3c, !UPT ;  /* 0x0000001804047892 */ /* 0x000fcc000f8e3c3f */
[----:B------:R-:W-:-:S04]  /*ba20*/  MOV R0, UR4 ;  /* 0x0000000400007c02 */ /* 0x000fc80008000f00 */
[----:B------:R-:W-:Y:S01]  /*ba30*/  SYNCS.ARRIVE.TRANS64.A1T0 RZ, [R0+UR5+0x31090], RZ ;  /* 0x031090ff00ff79a7 */ /* 0x000fe20008100005 */
[----:B------:R-:W-:Y:S05]  /*ba40*/  EXIT ;  /* 0x000000000000794d */ /* 0x000fea0003800000 */
.L_x_6:
[----:B------:R-:W-:-:S08]  /*ba50*/  UISETP.NE.AND UP0, UPT, UR8, 0x1, UPT ;  /* 0x000000010800788c */ /* 0x000fd0000bf05270 */
[----:B------:R-:W1:-:S00]  /*ba60*/  USETMAXREG.DEALLOC.CTAPOOL 0x18 ;  /* 0x00000018000079c8 */ /* 0x000e4000080e0500 */
[----:B------:R-:W-:-:S13]  /*ba70*/  PLOP3.LUT P0, PT, PT, PT, UP0, 0x80, 0x0 ;  /* 0x000000000000781c */ /* 0x000fda0003f0f008 */
[----:B------:R-:W-:Y:S05]  /*ba80*/  @P0 EXIT ;  /* 0x000000000000094d */ /* 0x000fea0003800000 */
[----:B------:R-:W2:Y:S01]  /*ba90*/  S2UR UR11, SR_CTAID.X ;  /* 0x00000000000b79c3 */ /* 0x000ea20000002500 */
[----:B------:R-:W-:Y:S01]  /*baa0*/  ELECT P3, URZ, PT ;  /* 0x00000000003f782f */ /* 0x000fe20003860000 */
[----:B------:R-:W-:Y:S01]  /*bab0*/  BSSY B0, `(.L_x_79) ;  /* 0x0000049000007945 */ /* 0x000fe20003800000 */
[----:B-1----:R-:W-:Y:S02]  /*bac0*/  MOV R2, RZ ;  /* 0x000000ff00027202 */ /* 0x002fe40000000f00 */
[----:B------:R-:W-:Y:S02]  /*bad0*/  MOV R8, RZ ;  /* 0x000000ff00087202 */ /* 0x000fe40000000f00 */
[----:B------:R-:W-:Y:S01]  /*bae0*/  MOV R4, RZ ;  /* 0x000000ff00047202 */ /* 0x000fe20000000f00 */
[----:B------:R-:W1:Y:S08]  /*baf0*/  S2UR UR60, SR_CTAID.Y ;  /* 0x00000000003c79c3 */ /* 0x000e700000002600 */
[----:B------:R-:W3:Y:S01]  /*bb00*/  S2UR UR61, SR_CTAID.Z ;  /* 0x00000000003d79c3 */ /* 0x000ee20000002700 */
[----:B--2---:R-:W-:Y:S01]  /*bb10*/  USHF.L.U32 UR11, UR11, 0x7, URZ ;  /* 0x000000070b0b7899 */ /* 0x004fe2000800063f */
[----:B------:R-:W-:Y:S11]  /*bb20*/  @!P3 BRA `(.L_x_80) ;  /* 0x000000040004b947 */ /* 0x000ff60003800000 */
[----:B------:R-:W2:Y:S01]  /*bb30*/  S2R R4, SR_CgaCtaId ;  /* 0x0000000000047919 */ /* 0x000ea20000008800 */
[----:B------:R-:W-:Y:S02]  /*bb40*/  MOV R3, 0x400 ;  /* 0x0000040000037802 */ /* 0x000fe40000000f00 */
[----:B------:R-:W-:Y:S02]  /*bb50*/  MOV R5, 0x1 ;  /* 0x0000000100057802 */ /* 0x000fe40000000f00 */
[----:B--2---:R-:W-:Y:S02]  /*bb60*/  LEA R4, R4, R3, 0x18 ;  /* 0x0000000304047211 */ /* 0x004fe400078ec0ff */
[----:B------:R-:W-:-:S04]  /*bb70*/  SHF.L.U32 R3, R5, 0x1f, RZ ;  /* 0x0000001f05037819 */ /* 0x000fc800000006ff */
[----:B------:R-:W2:Y:S02]  /*bb80*/  SYNCS.PHASECHK.TRANS64.TRYWAIT P0, [R4+URZ+0x31060], R3 ;  /* 0x03106003040075a7 */ /* 0x000ea4000800017f */
[----:B--2---:R-:W-:Y:S05]  /*bb90*/  @!P0 BRA `(.L_x_81) ;  /* 0x0000002000188947 */ /* 0x004fea0003800000 */
.L_x_118:
[----:B------:R-:W-:Y:S01]  /*bba0*/  ULOP3.LUT UR4, UR15, 0x2, URZ, 0xfc, !UPT ;  /* 0x000000020f047892 */ /* 0x000fe2000f8efc3f */
[----:B--2---:R-:W-:-:S03]  /*bbb0*/  @P2 MOV R3, 0x7000 ;  /* 0x0000700000032802 */ /* 0x004fc60000000f00 */
[----:B------:R-:W-:Y:S01]  /*bbc0*/  UPRMT UR4, UR4, 0x9910, URZ ;  /* 0x0000991004047896 */ /* 0x000fe2000800003f */
[----:B------:R2:W-:Y:S03]  /*bbd0*/  @P2 SYNCS.ARRIVE.TRANS64 RZ, [R4+URZ+0x31050], R3 ;  /* 0x0310500304ff29a7 */ /* 0x0005e6000800003f */
[----:B------:R-:W-:-:S06]  /*bbe0*/  UISETP.NE.AND UP0, UPT, UR4, 0x2, UPT ;  /* 0x000000020400788c */ /* 0x000fcc000bf05270 */
[----:B------:R-:W-:-:S13]  /*bbf0*/  PLOP3.LUT P0, PT, PT, PT, UP0, 0x80, 0x0 ;  /* 0x000000000000781c */ /* 0x000fda0003f0f008 */
[----:B--2---:R-:W-:Y:S05]  /*bc00*/  @P0 BRA `(.L_x_82) ;  /* 0x0000000000040947 */ /* 0x004fea0003800000 */
[----:B-1-3--:R-:W-:Y:S01]  /*bc10*/  BPT.TRAP 0x1 ;  /* 0x000000040000795c */ /* 0x00afe20000300000 */
.L_x_82:
[----:B------:R-:W-:-:S04]  /*bc20*/  LOP3.LUT P0, RZ, R0, 0x1f, RZ, 0xc0, !PT ;  /* 0x0000001f00ff7812 */ /* 0x000fc8000780c0ff */
[----:B------:R-:W-:-:S13]  /*bc30*/  PLOP3.LUT P0, PT, P0, P2, PT, 0x2a, 0x0 ;  /* 0x000000000000781c */ /* 0x000fda0000704572 */
[----:B------:R-:W-:Y:S05]  /*bc40*/  @P0 BRA `(.L_x_83) ;  /* 0x0000000000040947 */ /* 0x000fea0003800000 */
[----:B-1-3--:R-:W-:Y:S01]  /*bc50*/  BPT.TRAP 0x1 ;  /* 0x000000040000795c */ /* 0x00afe20000300000 */
.L_x_83:
[----:B------:R-:W-:Y:S01]  /*bc60*/  R2UR UR8, R4 ;  /* 0x00000000040872ca */ /* 0x000fe200000e0000 */
[----:B------:R-:W-:Y:S01]  /*bc70*/  ULDC.64 UR4, c[0x0][0x198] ;  /* 0x0000660000047ab9 */ /* 0x000fe20000000a00 */
[----:B------:R-:W-:Y:S01]  /*bc80*/  UMOV UR6, 0x0 ;  /* 0x0000000000067882 */ /* 0x000fe20000000000 */
[----:B------:R-:W-:Y:S01]  /*bc90*/  UIADD3 UR4, UP0, UR4, 0xf0, URZ ;  /* 0x000000f004047890 */ /* 0x000fe2000ff1e03f */
[----:B------:R-:W-:Y:S01]  /*bca0*/  MOV R8, 0x40 ;  /* 0x0000004000087802 */ /* 0x000fe20000000f00 */
[----:B------:R-:W-:Y:S01]  /*bcb0*/  UMOV UR7, 0x10000000 ;  /* 0x1000000000077882 */ /* 0x000fe20000000000 */
[----:B------:R-:W-:Y:S01]  /*bcc0*/  UMOV UR10, URZ ;  /* 0x0000003f000a7c82 */ /* 0x000fe20008000000 */
[----:B------:R-:W-:Y:S01]  /*bcd0*/  UIADD3.X UR5, URZ, UR5, URZ, UP0, !UPT ;  /* 0x000000053f057290 */ /* 0x000fe200087fe43f */
[----:B------:R-:W-:Y:S01]  /*bce0*/  MOV R4, 0x1 ;  /* 0x0000000100047802 */ /* 0x000fe20000000f00 */
[----:B-1----:R-:W-:Y:S01]  /*bcf0*/  UMOV UR12, UR60 ;  /* 0x0000003c000c7c82 */ /* 0x002fe20008000000 */
[----:B---3--:R-:W-:Y:S01]  /*bd00*/  UMOV UR13, UR61 ;  /* 0x0000003d000d7c82 */ /* 0x008fe20008000000 */
[----:B------:R-:W-:Y:S01]  /*bd10*/  UMOV UR18, 0x20 ;  /* 0x0000002000127882 */ /* 0x000fe20000000000 */
[----:B------:R-:W-:Y:S01]  /*bd20*/  UMOV UR19, UR11 ;  /* 0x0000000b00137c82 */ /* 0x000fe20008000000 */
[----:B------:R-:W-:-:S02]  /*bd30*/  UIADD3 UR9, UR8, 0x31050, URZ ;  /* 0x0003105008097890 */ /* 0x000fc4000fffe03f */
[----:B------:R-:W-:Y:S01]  /*bd40*/  UIADD3 UR16, UR8, 0x1000, URZ ;  /* 0x0000100008107890 */ /* 0x000fe2000fffe03f */
[----:B------:R-:W-:Y:S01]  /*bd50*/  UMOV UR20, UR60 ;  /* 0x0000003c00147c82 */ /* 0x000fe20008000000 */
[----:B------:R-:W-:Y:S01]  /*bd60*/  UMOV UR21, UR61 ;  /* 0x0000003d00157c82 */ /* 0x000fe20008000000 */
[----:B------:R-:W-:Y:S02]  /*bd70*/  UIADD3 UR56, UR8, 0x2000, URZ ;  /* 0x0000200008387890 */ /* 0x000fe4000fffe03f */
[----:B------:R-:W-:Y:S02]  /*bd80*/  UMOV UR17, UR9 ;  /* 0x0000000900117c82 */ /* 0x000fe40008000000 */
[----:B------:R1:W-:Y:S01]  /*bd90*/  UTMALDG.4D [UR8], [UR4], desc[UR6] ;  /* 0x00000608040075b4 */ /* 0x0003e20008019000 */
[----:B------:R-:W-:Y:S02]  /*bda0*/  UIADD3 UR32, UR8, 0x3000, URZ ;  /* 0x0000300008207890 */ /* 0x000fe4000fffe03f */
[----:B------:R-:W-:Y:S01]  /*bdb0*/  UIADD3 UR24, UR8, 0x4000, URZ ;  /* 0x0000400008187890 */ /* 0x000fe2000fffe03f */
[----:B------:R-:W-:Y:S01]  /*bdc0*/  UMOV UR58, 0x40 ;  /* 0x00000040003a7882 */ /* 0x000fe20000000000 */
[----:B------:R-:W-:Y:S01]  /*bdd0*/  UMOV UR59, UR11 ;  /* 0x0000000b003b7c82 */ /* 0x000fe20008000000 */
[----:B------:R-:W-:Y:S01]  /*bde0*/  UMOV UR57, UR9 ;  /* 0x0000000900397c82 */ /* 0x000fe20008000000 */
[----:B------:R2:W-:Y:S01]  /*bdf0*/  UTMALDG.4D [UR16], [UR4], desc[UR6] ;  /* 0x00000610040075b4 */ /* 0x0005e20008019000 */
[----:B------:R-:W-:Y:S01]  /*be00*/  UMOV UR34, 0x60 ;  /* 0x0000006000227882 */ /* 0x000fe20000000000 */
[----:B------:R-:W-:Y:S01]  /*be10*/  UMOV UR35, UR11 ;  /* 0x0000000b00237c82 */ /* 0x000fe20008000000 */
[----:B------:R-:W-:Y:S01]  /*be20*/  UMOV UR36, UR60 ;  /* 0x0000003c00247c82 */ /* 0x000fe20008000000 */
[----:B------:R-:W-:Y:S01]  /*be30*/  UMOV UR37, UR61 ;  /* 0x0000003d00257c82 */ /* 0x000fe20008000000 */
[----:B------:R-:W-:Y:S01]  /*be40*/  UMOV UR33, UR9 ;  /* 0x0000000900217c82 */ /* 0x000fe20008000000 */
[----:B------:R-:W-:Y:S01]  /*be50*/  UMOV UR26, 0x80 ;  /* 0x00000080001a7882 */ /* 0x000fe20000000000 */
[----:B------:R-:W-:Y:S01]  /*be60*/  UMOV UR27, UR11 ;  /* 0x0000000b001b7c82 */ /* 0x000fe20008000000 */
[----:B------:R-:W-:Y:S01]  /*be70*/  UMOV UR28, UR60 ;  /* 0x0000003c001c7c82 */ /* 0x000fe20008000000 */
[----:B------:R4:W-:Y:S01]  /*be80*/  UTMALDG.4D [UR56], [UR4], desc[UR6] ;  /* 0x00000638040075b4 */ /* 0x0009e20008019000 */
[----:B------:R-:W-:Y:S01]  /*be90*/  UMOV UR29, UR61 ;  /* 0x0000003d001d7c82 */ /* 0x000fe20008000000 */
[----:B------:R-:W-:Y:S01]  /*bea0*/  UMOV UR25, UR9 ;  /* 0x0000000900197c82 */ /* 0x000fe20008000000 */
[----:B------:R4:W-:Y:S01]  /*beb0*/  UTMALDG.4D [UR32], [UR4], desc[UR6] ;  /* 0x00000620040075b4 */ /* 0x0009e20008019000 */
[----:B-1----:R-:W-:Y:S01]  /*bec0*/  UMOV UR10, 0xc0 ;  /* 0x000000c0000a7882 */ /* 0x002fe20000000000 */
[----:B------:R4:W-:Y:S01]  /*bed0*/  UTMALDG.4D [UR24], [UR4], desc[UR6] ;  /* 0x00000618040075b4 */ /* 0x0009e20008019000 */
[----:B--2---:R-:W-:-:S02]  /*bee0*/  UIADD3 UR16, UR8, 0x5000, URZ ;  /* 0x0000500008107890 */ /* 0x004fc4000fffe03f */
[----:B------:R-:W-:Y:S01]  /*bef0*/  UIADD3 UR8, UR8, 0x6000, URZ ;  /* 0x0000600008087890 */ /* 0x000fe2000fffe03f */
[----:B------:R-:W-:-:S06]  /*bf00*/  UMOV UR18, 0xa0 ;  /* 0x000000a000127882 */ /* 0x000fcc0000000000 */
[----:B------:R4:W-:Y:S02]  /*bf10*/  UTMALDG.4D [UR16], [UR4], desc[UR6] ;  /* 0x00000610040075b4 */ /* 0x0009e40008019000 */
[----:B------:R4:W-:Y:S02]  /*bf20*/  UTMALDG.4D [UR8], [UR4], desc[UR6] ;  /* 0x00000608040075b4 */ /* 0x0009e40008019000 */
[----:B----4-:R-:W-:Y:S01]  /*bf30*/  NOP ;  /* 0x0000000000007918 */ /* 0x010fe20000000000 */
.L_x_80:
[----:B-1-3--:R-:W-:Y:S05]  /*bf40*/  BSYNC B0 ;  /* 0x0000000000007941 */ /* 0x00afea0003800000 */
.L_x_79:
[----:B------:R-:W1:Y:S01]  /*bf50*/  LDC R3, c[0x0][0x28c] ;  /* 0x0000a300ff037b82 */ /* 0x000e620000000800 */
[----:B------:R-:W-:Y:S01]  /*bf60*/  BSSY B0, `(.L_x_84) ;  /* 0x0000049000007945 */ /* 0x000fe20003800000 */
[----:B-1----:R-:W-:-:S13]  /*bf70*/  ISETP.GT.AND P4, PT, R3, RZ, P3 ;  /* 0x000000ff0300720c */ /* 0x002fda0001f84270 */
[----:B------:R-:W-:Y:S05]  /*bf80*/  @!P4 BRA `(.L_x_85) ;  /* 0x000000040018c947 */ /* 0x000fea0003800000 */
[----:B------:R-:W1:Y:S01]  /*bf90*/  S2R R5, SR_CgaCtaId ;  /* 0x0000000000057919 */ /* 0x000e620000008800 */
[----:B------:R-:W-:-:S04]  /*bfa0*/  MOV R2, 0x400 ;  /* 0x0000040000027802 */ /* 0x000fc80000000f00 */
[----:B-1----:R-:W-:Y:S02]  /*bfb0*/  LEA R2, R5, R2, 0x18 ;  /* 0x0000000205027211 */ /* 0x002fe400078ec0ff */
[----:B------:R-:W-:-:S04]  /*bfc0*/  MOV R5, 0x1 ;  /* 0x0000000100057802 */ /* 0x000fc80000000f00 */
[----:B------:R-:W-:-:S04]  /*bfd0*/  SHF.L.U32 R5, R5, 0x1f, RZ ;  /* 0x0000001f05057819 */ /* 0x000fc800000006ff */
[----:B------:R-:W1:Y:S02]  /*bfe0*/  SYNCS.PHASECHK.TRANS64.TRYWAIT P0, [R2+URZ+0x31028], R5 ;  /* 0x03102805020075a7 */ /* 0x000e64000800017f */
[----:B-1----:R-:W-:Y:S05]  /*bff0*/  @!P0 BRA `(.L_x_86) ;  /* 0x0000001c00148947 */ /* 0x002fea0003800000 */
.L_x_119:
[----:B------:R-:W-:Y:S01]  /*c000*/  ULOP3.LUT UR4, UR15, 0x2, URZ, 0xfc, !UPT ;  /* 0x000000020f047892 */ /* 0x000fe2000f8efc3f */
[----:B-1----:R-:W-:-:S03]  /*c010*/  @P2 MOV R5, 0x7000 ;  /* 0x0000700000052802 */ /* 0x002fc60000000f00 */
[----:B------:R-:W-:Y:S01]  /*c020*/  UPRMT UR4, UR4, 0x9910, URZ ;  /* 0x0000991004047896 */ /* 0x000fe2000800003f */
[----:B------:R1:W-:Y:S03]  /*c030*/  @P2 SYNCS.ARRIVE.TRANS64 RZ, [R2+URZ+0x31000], R5 ;  /* 0x0310000502ff29a7 */ /* 0x0003e6000800003f */
[----:B------:R-:W-:-:S06]  /*c040*/  UISETP.NE.AND UP0, UPT, UR4, 0x2, UPT ;  /* 0x000000020400788c */ /* 0x000fcc000bf05270 */
[----:B------:R-:W-:-:S13]  /*c050*/  PLOP3.LUT P0, PT, PT, PT, UP0, 0x80, 0x0 ;  /* 0x000000000000781c */ /* 0x000fda0003f0f008 */
[----:B-1----:R-:W-:Y:S05]  /*c060*/  @P0 BRA `(.L_x_87) ;  /* 0x0000000000040947 */ /* 0x002fea0003800000 */
[----:B------:R-:W-:Y:S01]  /*c070*/  BPT.TRAP 0x1 ;  /* 0x000000040000795c */ /* 0x000fe20000300000 */
.L_x_87:
[----:B------:R-:W-:-:S04]  /*c080*/  LOP3.LUT P0, RZ, R0, 0x1f, RZ, 0xc0, !PT ;  /* 0x0000001f00ff7812 */ /* 0x000fc8000780c0ff */
[----:B------:R-:W-:-:S13]  /*c090*/  PLOP3.LUT P0, PT, P0, P2, PT, 0x2a, 0x0 ;  /* 0x000000000000781c */ /* 0x000fda0000704572 */
[----:B------:R-:W-:Y:S05]  /*c0a0*/  @P0 BRA `(.L_x_88) ;  /* 0x0000000000040947 */ /* 0x000fea0003800000 */
[----:B------:R-:W-:Y:S01]  /*c0b0*/  BPT.TRAP 0x1 ;  /* 0x000000040000795c */ /* 0x000fe20000300000 */
.L_x_88:
        /* <DEDUP_REMOVED lines=8> */
[----:B------:R-:W-:Y:S01]  /*c140*/  UMOV UR19, URZ ;  /* 0x0000003f00137c82 */ /* 0x000fe20008000000 */
[----:B------:R-:W-:Y:S01]  /*c150*/  UMOV UR20, UR60 ;  /* 0x0000003c00147c82 */ /* 0x000fe20008000000 */
[----:B------:R-:W-:Y:S01]  /*c160*/  UMOV UR21, UR61 ;  /* 0x0000003d00157c82 */ /* 0x000fe20008000000 */
[----:B------:R-:W-:-:S02]  /*c170*/  UMOV UR58, 0x20 ;  /* 0x00000020003a7882 */ /* 0x000fc40000000000 */
[----:B------:R-:W-:Y:S02]  /*c180*/  UIADD3 UR16, UR8, 0xe000, URZ ;  /* 0x0000e00008107890 */ /* 0x000fe4000fffe03f */
[----:B------:R-:W-:Y:S02]  /*c190*/  UIADD3 UR17, UR8, 0x31000, URZ ;  /* 0x0003100008117890 */ /* 0x000fe4000fffe03f */
[----:B------:R-:W-:Y:S02]  /*c1a0*/  UIADD3 UR56, UR8, 0xf000, URZ ;  /* 0x0000f00008387890 */ /* 0x000fe4000fffe03f */
[----:B------:R-:W-:Y:S02]  /*c1b0*/  UIADD3 UR48, UR8, 0x10000, URZ ;  /* 0x0001000008307890 */ /* 0x000fe4000fffe03f */
[----:B------:R-:W-:Y:S02]  /*c1c0*/  UIADD3 UR40, UR8, 0x11000, URZ ;  /* 0x0001100008287890 */ /* 0x000fe4000fffe03f */
[----:B------:R-:W-:Y:S01]  /*c1d0*/  UIADD3 UR32, UR8, 0x12000, URZ ;  /* 0x0001200008207890 */ /* 0x000fe2000fffe03f */
[----:B------:R1:W-:Y:S01]  /*c1e0*/  UTMALDG.4D [UR16], [UR4], desc[UR6] ;  /* 0x00000610040075b4 */ /* 0x0003e20008019000 */
[----:B------:R-:W-:Y:S01]  /*c1f0*/  UIADD3 UR24, UR8, 0x13000, URZ ;  /* 0x0001300008187890 */ /* 0x000fe2000fffe03f */
[----:B------:R-:W-:Y:S01]  /*c200*/  UMOV UR59, UR19 ;  /* 0x00000013003b7c82 */ /* 0x000fe20008000000 */
[----:B------:R-:W-:Y:S01]  /*c210*/  UMOV UR57, UR17 ;  /* 0x0000001100397c82 */ /* 0x000fe20008000000 */
        /* <DEDUP_REMOVED lines=11> */
[----:B------:R-:W-:Y:S01]  /*c2d0*/  UMOV UR34, 0x80 ;  /* 0x0000008000227882 */ /* 0x000fe20000000000 */
[----:B------:R-:W-:Y:S01]  /*c2e0*/  UMOV UR36, UR60 ;  /* 0x0000003c00247c82 */ /* 0x000fe20008000000 */
[----:B------:R-:W-:Y:S01]  /*c2f0*/  UMOV UR37, UR61 ;  /* 0x0000003d00257c82 */ /* 0x000fe20008000000 */
[----:B------:R-:W-:Y:S01]  /*c300*/  UMOV UR35, UR19 ;  /* 0x0000001300237c82 */ /* 0x000fe20008000000 */
[----:B------:R-:W-:Y:S01]  /*c310*/  UMOV UR33, UR17 ;  /* 0x0000001100217c82 */ /* 0x000fe20008000000 */
[----:B------:R2:W-:Y:S01]  /*c320*/  UTMALDG.4D [UR48], [UR4], desc[UR6] ;  /* 0x00000630040075b4 */ /* 0x0005e20008019000 */
[----:B------:R-:W-:Y:S01]  /*c330*/  UMOV UR26, 0xa0 ;  /* 0x000000a0001a7882 */ /* 0x000fe20000000000 */
[----:B------:R-:W-:Y:S01]  /*c340*/  UMOV UR28, UR60 ;  /* 0x0000003c001c7c82 */ /* 0x000fe20008000000 */
[----:B------:R-:W-:Y:S01]  /*c350*/  UMOV UR29, UR61 ;  /* 0x0000003d001d7c82 */ /* 0x000fe20008000000 */
[----:B------:R-:W-:Y:S01]  /*c360*/  UMOV UR27, UR19 ;  /* 0x00000013001b7c82 */ /* 0x000fe20008000000 */
[----:B-1----:R-:W-:Y:S01]  /*c370*/  UIADD3 UR16, UR8, 0x14000, URZ ;  /* 0x0001400008107890 */ /* 0x002fe2000fffe03f */
[----:B------:R-:W-:Y:S01]  /*c380*/  UMOV UR25, UR17 ;  /* 0x0000001100197c82 */ /* 0x000fe20008000000 */
[----:B------:R2:W-:Y:S01]  /*c390*/  UTMALDG.4D [UR40], [UR4], desc[UR6] ;  /* 0x00000628040075b4 */ /* 0x0005e20008019000 */
[----:B------:R-:W-:Y:S01]  /*c3a0*/  UMOV UR18, 0xc0 ;  /* 0x000000c000127882 */ /* 0x000fe20000000000 */
[----:B------:R2:W-:Y:S01]  /*c3b0*/  UTMALDG.4D [UR32], [UR4], desc[UR6] ;  /* 0x00000620040075b4 */ /* 0x0005e20008019000 */
[----:B------:R2:W-:Y:S04]  /*c3c0*/  UTMALDG.4D [UR24], [UR4], desc[UR6] ;  /* 0x00000618040075b4 */ /* 0x0005e80008019000 */
[----:B------:R2:W-:Y:S02]  /*c3d0*/  UTMALDG.4D [UR16], [UR4], desc[UR6] ;  /* 0x00000610040075b4 */ /* 0x0005e40008019000 */
[----:B--2---:R-:W-:Y:S01]  /*c3e0*/  NOP ;  /* 0x0000000000007918 */ /* 0x004fe20000000000 */
.L_x_85:
[----:B------:R-:W-:Y:S05]  /*c3f0*/  BSYNC B0 ;  /* 0x0000000000007941 */ /* 0x000fea0003800000 */
.L_x_84:
[----:B------:R-:W-:Y:S04]  /*c400*/  BSSY B0, `(.L_x_89) ;  /* 0x000004b000007945 */ /* 0x000fe80003800000 */
[----:B------:R-:W-:Y:S05]  /*c410*/  @!P3 BRA `(.L_x_90) ;  /* 0x000000040024b947 */ /* 0x000fea0003800000 */
[----:B------:R-:W1:Y:S01]  /*c420*/  S2R R6, SR_CgaCtaId ;  /* 0x0000000000067919 */ /* 0x000e620000008800 */
[----:B------:R-:W-:-:S04]  /*c430*/  MOV R5, 0x400 ;  /* 0x0000040000057802 */ /* 0x000fc80000000f00 */
[----:B-1----:R-:W-:Y:S02]  /*c440*/  LEA R7, R6, R5, 0x18 ;  /* 0x0000000506077211 */ /* 0x002fe400078ec0ff */
[----:B------:R-:W-:Y:S02]  /*c450*/  MOV R6, 0x1 ;  /* 0x0000000100067802 */ /* 0x000fe40000000f00 */
[----:B------:R-:W-:Y:S02]  /*c460*/  LEA R5, R4, R7, 0x3 ;  /* 0x0000000704057211 */ /* 0x000fe400078e18ff */
[----:B------:R-:W-:-:S04]  /*c470*/  SHF.L.U32 R6, R6, 0x1f, RZ ;  /* 0x0000001f06067819 */ /* 0x000fc800000006ff */
[----:B------:R-:W1:Y:S02]  /*c480*/  SYNCS.PHASECHK.TRANS64.TRYWAIT P0, [R5+URZ+0x31060], R6 ;  /* 0x03106006050075a7 */ /* 0x000e64000800017f */
[----:B-1----:R-:W-:Y:S05]  /*c490*/  @!P0 BRA `(.L_x_91) ;  /* 0x0000001800008947 */ /* 0x002fea0003800000 */
.L_x_120:
        /* <DEDUP_REMOVED lines=8> */
.L_x_92:
[----:B------:R-:W-:-:S04]  /*c520*/  LOP3.LUT P0, RZ, R0, 0x1f, RZ, 0xc0, !PT ;  /* 0x0000001f00ff7812 */ /* 0x000fc8000780c0ff */
[----:B------:R-:W-:-:S13]  /*c530*/  PLOP3.LUT P0, PT, P0, P2, PT, 0x2a, 0x0 ;  /* 0x000000000000781c */ /* 0x000fda0000704572 */
[----:B------:R-:W-:Y:S05]  /*c540*/  @P0 BRA `(.L_x_93) ;  /* 0x0000000000040947 */ /* 0x000fea0003800000 */
[----:B------:R-:W-:Y:S01]  /*c550*/  BPT.TRAP 0x1 ;  /* 0x000000040000795c */ /* 0x000fe20000300000 */
.L_x_93:
[----:B------:R-:W-:Y:S01]  /*c560*/  R2UR UR48, R4 ;  /* 0x00000000043072ca */ /* 0x000fe200000e0000 */
[----:B------:R-:W-:Y:S01]  /*c570*/  ULDC.64 UR8, c[0x0][0x198] ;  /* 0x0000660000087ab9 */ /* 0x000fe20000000a00 */
[----:B------:R-:W-:Y:S01]  /*c580*/  R2UR UR7, R7 ;  /* 0x00000000070772ca */ /* 0x000fe200000e0000 */
[----:B------:R-:W-:Y:S01]  /*c590*/  UIADD3 UR6, UP0, UR8, 0xf0, URZ ;  /* 0x000000f008067890 */ /* 0x000fe2000ff1e03f */
[----:B------:R-:W-:Y:S01]  /*c5a0*/  R2UR UR51, R8 ;  /* 0x00000000083372ca */ /* 0x000fe200000e0000 */
[----:B------:R-:W-:Y:S01]  /*c5b0*/  UMOV UR4, 0x0 ;  /* 0x0000000000047882 */ /* 0x000fe20000000000 */
[----:B------:R-:W-:Y:S01]  /*c5c0*/  R2UR UR49, R5 ;  /* 0x00000000053172ca */ /* 0x000fe200000e0000 */
[----:B------:R-:W-:Y:S01]  /*c5d0*/  UMOV UR5, 0x10000000 ;  /* 0x1000000000057882 */ /* 0x000fe20000000000 */
[----:B------:R-:W-:Y:S01]  /*c5e0*/  UMOV UR50, URZ ;  /* 0x0000003f00327c82 */ /* 0x000fe20008000000 */
[----:B------:R-:W-:Y:S01]  /*c5f0*/  UMOV UR52, UR60 ;  /* 0x0000003c00347c82 */ /* 0x000fe20008000000 */
[----:B------:R-:W-:Y:S01]  /*c600*/  UMOV UR53, UR61 ;  /* 0x0000003d00357c82 */ /* 0x000fe20008000000 */
[----:B------:R-:W-:Y:S01]  /*c610*/  UMOV UR42, 0x20 ;  /* 0x00000020002a7882 */ /* 0x000fe20000000000 */
[----:B------:R-:W-:Y:S01]  /*c620*/  UMOV UR44, UR60 ;  /* 0x0000003c002c7c82 */ /* 0x000fe20008000000 */
[----:B------:R-:W-:Y:S01]  /*c630*/  UMOV UR45, UR61 ;  /* 0x0000003d002d7c82 */ /* 0x000fe20008000000 */
[----:B------:R-:W-:Y:S01]  /*c640*/  UMOV UR18, 0x40 ;  /* 0x0000004000127882 */ /* 0x000fe20000000000 */
[----:B------:R-:W-:-:S02]  /*c650*/  UIMAD UR48, UR48, 0x7000, UR7 ;  /* 0x00007000303078a4 */ /* 0x000fc4000f8e0207 */
[----:B------:R-:W-:Y:S02]  /*c660*/  UIADD3 UR51, UR11, UR51, URZ ;  /* 0x000000330b337290 */ /* 0x000fe4000fffe03f */
[----:B------:R-:W-:Y:S02]  /*c670*/  UIADD3 UR49, UR49, 0x31050, URZ ;  /* 0x0003105031317890 */ /* 0x000fe4000fffe03f */
[----:B------:R-:W-:Y:S02]  /*c680*/  UIADD3.X UR7, URZ, UR9, URZ, UP0, !UPT ;  /* 0x000000093f077290 */ /* 0x000fe400087fe43f */
[----:B------:R-:W-:Y:S02]  /*c690*/  UIADD3 UR40, UR48, 0x1000, URZ ;  /* 0x0000100030287890 */ /* 0x000fe4000fffe03f */
[----:B------:R-:W-:Y:S01]  /*c6a0*/  UIADD3 UR16, UR48, 0x2000, URZ ;  /* 0x0000200030107890 */ /* 0x000fe2000fffe03f */
[----:B------:R-:W-:Y:S01]  /*c6b0*/  UMOV UR41, UR49 ;  /* 0x0000003100297c82 */ /* 0x000fe20008000000 */
[----:B------:R-:W-:Y:S01]  /*c6c0*/  UMOV UR43, UR51 ;  /* 0x00000033002b7c82 */ /* 0x000fe20008000000 */
[----:B------:R-:W-:Y:S01]  /*c6d0*/  UMOV UR20, UR60 ;  /* 0x0000003c00147c82 */ /* 0x000fe20008000000 */
[----:B------:R-:W-:Y:S01]  /*c6e0*/  UMOV UR21, UR61 ;  /* 0x0000003d00157c82 */ /* 0x000fe20008000000 */
[----:B------:R-:W-:Y:S01]  /*c6f0*/  UMOV UR17, UR49 ;  /* 0x0000003100117c82 */ /* 0x000fe20008000000 */
[----:B------:R-:W-:Y:S01]  /*c700*/  UMOV UR19, UR51 ;  /* 0x0000003300137c82 */ /* 0x000fe20008000000 */
[----:B------:R-:W-:Y:S01]  /*c710*/  UTMALDG.4D [UR48], [UR6], desc[UR4] ;  /* 0x00000430060075b4 */ /* 0x000fe20008019000 */
[----:B------:R-:W-:-:S02]  /*c720*/  UIADD3 UR32, UR48, 0x3000, URZ ;  /* 0x0000300030207890 */ /* 0x000fc4000fffe03f */
[----:B------:R-:W-:Y:S02]  /*c730*/  UIADD3 UR56, UR48, 0x4000, URZ ;  /* 0x0000400030387890 */ /* 0x000fe4000fffe03f */
[----:B------:R-:W-:Y:S01]  /*c740*/  UIADD3 UR24, UR48, 0x5000, URZ ;  /* 0x0000500030187890 */ /* 0x000fe2000fffe03f */
[----:B------:R-:W-:Y:S01]  /*c750*/  UMOV UR34, 0x60 ;  /* 0x0000006000227882 */ /* 0x000fe20000000000 */
[----:B------:R-:W-:Y:S01]  /*c760*/  UTMALDG.4D [UR40], [UR6], desc[UR4] ;  /* 0x00000428060075b4 */ /* 0x000fe20008019000 */
        /* <DEDUP_REMOVED lines=13> */
[----:B------:R2:W-:Y:S01]  /*c840*/  UTMALDG.4D [UR32], [UR6], desc[UR4] ;  /* 0x00000420060075b4 */ /* 0x0005e20008019000 */
[----:B------:R2:W-:Y:S01]  /*c850*/  UTMALDG.4D [UR56], [UR6], desc[UR4] ;  /* 0x00000438060075b4 */ /* 0x0005e20008019000 */
[----:B------:R2:W-:Y:S01]  /*c860*/  UTMALDG.4D [UR24], [UR6], desc[UR4] ;  /* 0x00000418060075b4 */ /* 0x0005e20008019000 */
[----:B-1----:R-:W-:Y:S01]  /*c870*/  UIADD3 UR16, UR48, 0x6000, URZ ;  /* 0x0000600030107890 */ /* 0x002fe2000fffe03f */
[----:B------:R-:W-:-:S08]  /*c880*/  UMOV UR18, 0xc0 ;  /* 0x000000c000127882 */ /* 0x000fd00000000000 */
[----:B------:R2:W-:Y:S02]  /*c890*/  UTMALDG.4D [UR16], [UR6], desc[UR4] ;  /* 0x00000410060075b4 */ /* 0x0005e40008019000 */
[----:B--2---:R-:W-:Y:S01]  /*c8a0*/  NOP ;  /* 0x0000000000007918 */ /* 0x004fe20000000000 */
.L_x_90:
[----:B------:R-:W-:Y:S05]  /*c8b0*/  BSYNC B0 ;  /* 0x0000000000007941 */ /* 0x000fea0003800000 */
.L_x_89:
[----:B------:R-:W-:Y:S01]  /*c8c0*/  BSSY B0, `(.L_x_94) ;  /* 0x000004d000007945 */ /* 0x000fe20003800000 */
[----:B------:R-:W-:-:S03]  /*c8d0*/  MOV R8, RZ ;  /* 0x000000ff00087202 */ /* 0x000fc60000000f00 */
[----:B------:R-:W-:Y:S05]  /*c8e0*/  @!P4 BRA `(.L_x_95) ;  /* 0x000000040028c947 */ /* 0x000fea0003800000 */
[----:B------:R-:W1:Y:S01]  /*c8f0*/  S2R R5, SR_CgaCtaId ;  /* 0x0000000000057919 */ /* 0x000e620000008800 */
[----:B------:R-:W-:Y:S02]  /*c900*/  MOV R4, 0x400 ;  /* 0x0000040000047802 */ /* 0x000fe40000000f00 */
[----:B------:R-:W-:-:S04]  /*c910*/  MOV R7, 0x1 ;  /* 0x0000000100077802 */ /* 0x000fc80000000f00 */
[----:B------:R-:W-:Y:S02]  /*c920*/  SHF.L.U32 R7, R7, 0x1f, RZ ;  /* 0x0000001f07077819 */ /* 0x000fe400000006ff */
[----:B-1----:R-:W-:-:S04]  /*c930*/  LEA R5, R5, R4, 0x18 ;  /* 0x0000000405057211 */ /* 0x002fc800078ec0ff */
[----:B------:R-:W-:-:S04]  /*c940*/  LEA R4, R2, R5, 0x3 ;  /* 0x0000000502047211 */ /* 0x000fc800078e18ff */
[----:B------:R-:W1:Y:S02]  /*c950*/  SYNCS.PHASECHK.TRANS64.TRYWAIT P0, [R4+URZ+0x31028], R7 ;  /* 0x03102807040075a7 */ /* 0x000e64000800017f */
[----:B-1----:R-:W-:Y:S05]  /*c960*/  @!P0 BRA `(.L_x_96) ;  /* 0x0000001000e08947 */ /* 0x002fea0003800000 */
.L_x_121:
        /* <DEDUP_REMOVED lines=8> */
.L_x_97:
[----:B------:R-:W-:-:S04]  /*c9f0*/  LOP3.LUT P0, RZ, R0, 0x1f, RZ, 0xc0, !PT ;  /* 0x0000001f00ff7812 */ /* 0x000fc8000780c0ff */
[----:B------:R-:W-:-:S13]  /*ca00*/  PLOP3.LUT P0, PT, P0, P2, PT, 0x2a, 0x0 ;  /* 0x000000000000781c */ /* 0x000fda0000704572 */
[----:B------:R-:W-:Y:S05]  /*ca10*/  @P0 BRA `(.L_x_98) ;  /* 0x0000000000040947 */ /* 0x000fea0003800000 */
[----:B------:R-:W-:Y:S01]  /*ca20*/  BPT.TRAP 0x1 ;  /* 0x000000040000795c */ /* 0x000fe20000300000 */
.L_x_98:
[----:B------:R-:W-:Y:S01]  /*ca30*/  IMAD R5, R2, 0x7000, R5 ;  /* 0x0000700002057824 */ /* 0x000fe200078e0205 */
[----:B------:R-:W-:Y:S01]  /*ca40*/  R2UR UR49, R4 ;  /* 0x00000000043172ca */ /* 0x000fe200000e0000 */
[----:B------:R-:W-:Y:S01]  /*ca50*/  ULDC.64 UR4, c[0x0][0x198] ;  /* 0x0000660000047ab9 */ /* 0x000fe20000000a00 */
[----:B------:R-:W-:Y:S01]  /*ca60*/  UMOV UR51, URZ ;  /* 0x0000003f00337c82 */ /* 0x000fe20008000000 */
[----:B------:R-:W-:Y:S01]  /*ca70*/  UIADD3 UR4, UP0, UR4, 0x2f0, URZ ;  /* 0x000002f004047890 */ /* 0x000fe2000ff1e03f */
[----:B------:R-:W-:Y:S01]  /*ca80*/  R2UR UR8, R5 ;  /* 0x00000000050872ca */ /* 0x000fe200000e0000 */
[----:B------:R-:W-:Y:S01]  /*ca90*/  UMOV UR6, 0x0 ;  /* 0x0000000000067882 */ /* 0x000fe20000000000 */
[----:B------:R-:W-:Y:S01]  /*caa0*/  UMOV UR7, 0x10000000 ;  /* 0x1000000000077882 */ /* 0x000fe20000000000 */
[----:B------:R-:W-:Y:S01]  /*cab0*/  UIADD3.X UR5, URZ, UR5, URZ, UP0, !UPT ;  /* 0x000000053f057290 */ /* 0x000fe200087fe43f */
[----:B------:R-:W-:Y:S01]  /*cac0*/  IADD3 R2, R2, 0x1, RZ ;  /* 0x0000000102027810 */ /* 0x000fe20007ffe0ff */
[----:B------:R-:W-:Y:S01]  /*cad0*/  UMOV UR50, URZ ;  /* 0x0000003f00327c82 */ /* 0x000fe20008000000 */
[----:B------:R-:W-:Y:S01]  /*cae0*/  UMOV UR52, UR60 ;  /* 0x0000003c00347c82 */ /* 0x000fe20008000000 */
[----:B------:R-:W-:Y:S01]  /*caf0*/  UMOV UR53, UR61 ;  /* 0x0000003d00357c82 */ /* 0x000fe20008000000 */
[----:B------:R-:W-:Y:S01]  /*cb00*/  UMOV UR42, 0x20 ;  /* 0x00000020002a7882 */ /* 0x000fe20000000000 */
[----:B------:R-:W-:Y:S01]  /*cb10*/  UIADD3 UR49, UR49, 0x31000, URZ ;  /* 0x0003100031317890 */ /* 0x000fe2000fffe03f */
[----:B------:R-:W-:Y:S01]  /*cb20*/  MOV R8, 0x1 ;  /* 0x0000000100087802 */ /* 0x000fe20000000f00 */
[----:B------:R-:W-:Y:S01]  /*cb30*/  UMOV UR44, UR60 ;  /* 0x0000003c002c7c82 */ /* 0x000fe20008000000 */
[----:B------:R-:W-:Y:S01]  /*cb40*/  UMOV UR45, UR61 ;  /* 0x0000003d002d7c82 */ /* 0x000fe20008000000 */
[----:B------:R-:W-:-:S02]  /*cb50*/  UIADD3 UR48, UR8, 0xe000, URZ ;  /* 0x0000e00008307890 */ /* 0x000fc4000fffe03f */
[----:B------:R-:W-:Y:S02]  /*cb60*/  UIADD3 UR40, UR8, 0xf000, URZ ;  /* 0x0000f00008287890 */ /* 0x000fe4000fffe03f */
        /* <DEDUP_REMOVED lines=34> */
.L_x_95:
[----:B------:R-:W-:Y:S05]  /*cd90*/  BSYNC B0 ;  /* 0x0000000000007941 */ /* 0x000fea0003800000 */
.L_x_94:
[----:B------:R-:W-:-:S13]  /*cda0*/  ISETP.GE.AND P0, PT, R3, 0x41, PT ;  /* 0x000000410300780c */ /* 0x000fda0003f06270 */
[----:B------:R-:W-:Y:S05]  /*cdb0*/  @!P0 EXIT ;  /* 0x000000000000894d */ /* 0x000fea0003800000 */
[----:B------:R-:W-:Y:S01]  /*cdc0*/  IADD3 R3, R3, 0x3f, RZ ;  /* 0x0000003f03037810 */ /* 0x000fe20007ffe0ff */
[----:B------:R-:W-:Y:S01]  /*cdd0*/  BSSY B0, `(.L_x_99) ;  /* 0x00000a7000007945 */ /* 0x000fe20003800000 */
[----:B------:R-:W-:Y:S02]  /*cde0*/  LOP3.LUT P0, RZ, R0, 0x1f, RZ, 0xc0, !PT ;  /* 0x0000001f00ff7812 */ /* 0x000fe4000780c0ff */
[----:B------:R-:W-:Y:S02]  /*cdf0*/  SHF.R.S32.HI R0, RZ, 0x1f, R3 ;  /* 0x0000001fff007819 */ /* 0x000fe40000011403 */
[----:B------:R-:W-:Y:S02]  /*ce00*/  PLOP3.LUT P0, PT, P0, P2, PT, 0x2a, 0x0 ;  /* 0x000000000000781c */ /* 0x000fe40000704572 */
[----:B------:R-:W-:Y:S02]  /*ce10*/  LEA.HI R0, R0, R3, RZ, 0x6 ;  /* 0x0000000300007211 */ /* 0x000fe400078f30ff */
[----:B------:R-:W-:-:S02]  /*ce20*/  MOV R3, UR15 ;  /* 0x0000000f00037c02 */ /* 0x000fc40008000f00 */
[----:B------:R-:W-:Y:S02]  /*ce30*/  SHF.R.S32.HI R4, RZ, 0x6, R0 ;  /* 0x00000006ff047819 */ /* 0x000fe40000011400 */
[----:B------:R-:W-:Y:S02]  /*ce40*/  LOP3.LUT R0, R3, 0x2, RZ, 0xfc, !PT ;  /* 0x0000000203007812 */ /* 0x000fe400078efcff */
[----:B------:R-:W-:Y:S02]  /*ce50*/  SHF.L.U32 R4, R4, 0x1, RZ ;  /* 0x0000000104047819 */ /* 0x000fe400000006ff */
[----:B------:R-:W-:-:S07]  /*ce60*/  MOV R3, 0x1 ;  /* 0x0000000100037802 */ /* 0x000fce0000000f00 */
.L_x_110:
[----:B------:R-:W-:Y:S04]  /*ce70*/  BSSY B1, `(.L_x_100) ;  /* 0x000004b000017945 */ /* 0x000fe80003800000 */
[----:B------:R-:W-:Y:S05]  /*ce80*/  @!P3 BRA `(.L_x_101) ;  /* 0x000000040024b947 */ /* 0x000fea0003800000 */
[----:B------:R-:W1:Y:S01]  /*ce90*/  S2R R6, SR_CgaCtaId ;  /* 0x0000000000067919 */ /* 0x000e620000008800 */
[----:B------:R-:W-:-:S04]  /*cea0*/  MOV R5, 0x400 ;  /* 0x0000040000057802 */ /* 0x000fc80000000f00 */
[----:B-1----:R-:W-:Y:S02]  /*ceb0*/  LEA R7, R6, R5, 0x18 ;  /* 0x0000000506077211 */ /* 0x002fe400078ec0ff */
[----:B------:R-:W-:Y:S02]  /*cec0*/  SHF.L.U32 R5, R3, 0x1f, RZ ;  /* 0x0000001f03057819 */ /* 0x000fe400000006ff */
[----:B------:R-:W-:-:S04]  /*ced0*/  LEA R6, R2, R7, 0x3 ;  /* 0x0000000702067211 */ /* 0x000fc800078e18ff */
[----:B------:R-:W1:Y:S02]  /*cee0*/  SYNCS.PHASECHK.TRANS64.TRYWAIT P4, [R6+URZ+0x31028], R5 ;  /* 0x03102805060075a7 */ /* 0x000e64000808017f */
[----:B-1----:R-:W-:Y:S05]  /*cef0*/  @!P4 BRA `(.L_x_102) ;  /* 0x0000000c0090c947 */ /* 0x002fea0003800000 */
.L_x_122:
[----:B-1----:R-:W-:-:S04]  /*cf00*/  @P2 MOV R5, 0x7000 ;  /* 0x0000700000052802 */ /* 0x002fc80000000f00 */
[----:B------:R1:W-:Y:S02]  /*cf10*/  @P2 SYNCS.ARRIVE.TRANS64 RZ, [R6+URZ+0x31000], R5 ;  /* 0x0310000506ff29a7 */ /* 0x0003e4000800003f */
[----:B-1----:R-:W-:-:S04]  /*cf20*/  PRMT R5, R0, 0x9910, RZ ;  /* 0x0000991000057816 */ /* 0x002fc800000000ff */
[----:B------:R-:W-:-:S13]  /*cf30*/  ISETP.NE.AND P4, PT, R5, 0x2, PT ;  /* 0x000000020500780c */ /* 0x000fda0003f85270 */
[----:B------:R-:W-:Y:S05]  /*cf40*/  @P4 BRA `(.L_x_103) ;  /* 0x0000000000044947 */ /* 0x000fea0003800000 */
[----:B------:R-:W-:Y:S01]  /*cf50*/  BPT.TRAP 0x1 ;  /* 0x000000040000795c */ /* 0x000fe20000300000 */
.L_x_103:
[----:B------:R-:W-:Y:S05]  /*cf60*/  @P0 BRA `(.L_x_104) ;  /* 0x0000000000040947 */ /* 0x000fea0003800000 */
[----:B------:R-:W-:Y:S01]  /*cf70*/  BPT.TRAP 0x1 ;  /* 0x000000040000795c */ /* 0x000fe20000300000 */
.L_x_104:
[----:B------:R-:W-:Y:S01]  /*cf80*/  IMAD R7, R2, 0x7000, R7 ;  /* 0x0000700002077824 */ /* 0x000fe200078e0207 */
[----:B------:R-:W-:Y:S01]  /*cf90*/  R2UR UR57, R6 ;  /* 0x00000000063972ca */ /* 0x000fe200000e0000 */
[----:B------:R-:W-:Y:S01]  /*cfa0*/  ULDC.64 UR4, c[0x0][0x198] ;  /* 0x0000660000047ab9 */ /* 0x000fe20000000a00 */
[----:B------:R-:W-:Y:S01]  /*cfb0*/  R2UR UR59, R8 ;  /* 0x00000000083b72ca */ /* 0x000fe200000e0000 */
[----:B------:R-:W-:Y:S01]  /*cfc0*/  UIADD3 UR4, UP0, UR4, 0x1f0, URZ ;  /* 0x000001f004047890 */ /* 0x000fe2000ff1e03f */
[----:B------:R-:W-:Y:S01]  /*cfd0*/  R2UR UR8, R7 ;  /* 0x00000000070872ca */ /* 0x000fe200000e0000 */
[----:B------:R-:W-:Y:S01]  /*cfe0*/  UMOV UR6, 0x0 ;  /* 0x0000000000067882 */ /* 0x000fe20000000000 */
[----:B------:R-:W-:Y:S01]  /*cff0*/  UMOV UR7, 0x10000000 ;  /* 0x1000000000077882 */ /* 0x000fe20000000000 */
[----:B------:R-:W-:Y:S01]  /*d000*/  UIADD3.X UR5, URZ, UR5, URZ, UP0, !UPT ;  /* 0x000000053f057290 */ /* 0x000fe200087fe43f */
[----:B------:R-:W-:Y:S01]  /*d010*/  IADD3 R5, R2, 0x1, RZ ;  /* 0x0000000102057810 */ /* 0x000fe20007ffe0ff */
[----:B------:R-:W-:Y:S01]  /*d020*/  UMOV UR58, URZ ;  /* 0x0000003f003a7c82 */ /* 0x000fe20008000000 */
[----:B------:R-:W-:Y:S01]  /*d030*/  UMOV UR50, 0x20 ;  /* 0x0000002000327882 */ /* 0x000fe20000000000 */
[----:B------:R-:W-:Y:S01]  /*d040*/  UMOV UR52, UR60 ;  /* 0x0000003c00347c82 */ /* 0x000fe20008000000 */
[----:B------:R-:W-:Y:S01]  /*d050*/  UMOV UR53, UR61 ;  /* 0x0000003d00357c82 */ /* 0x000fe20008000000 */
[----:B------:R-:W-:Y:S01]  /*d060*/  UIADD3 UR57, UR57, 0x31000, URZ ;  /* 0x0003100039397890 */ /* 0x000fe2000fffe03f */
[----:B------:R-:W-:Y:S01]  /*d070*/  ISETP.NE.AND P4, PT, R5, 0x5, PT ;  /* 0x000000050500780c */ /* 0x000fe20003f85270 */
[----:B------:R-:W-:-:S02]  /*d080*/  USHF.L.U32 UR59, UR59, 0x6, URZ ;  /* 0x000000063b3b7899 */ /* 0x000fc4000800063f */
[----:B------:R-:W-:Y:S01]  /*d090*/  UIADD3 UR56, UR8, 0xe000, URZ ;  /* 0x0000e00008387890 */ /* 0x000fe2000fffe03f */
[----:B------:R-:W-:Y:S01]  /*d0a0*/  SEL R2, RZ, 0x1, P4 ;  /* 0x00000001ff027807 */ /* 0x000fe20002000000 */
[----:B------:R-:W-:Y:S02]  /*d0b0*/  UIADD3 UR48, UR8, 0xf000, URZ ;  /* 0x0000f00008307890 */ /* 0x000fe4000fffe03f */
[----:B------:R-:W-:Y:S01]  /*d0c0*/  UIADD3 UR16, UR8, 0x10000, URZ ;  /* 0x0001000008107890 */ /* 0x000fe2000fffe03f */
[----:B------:R-:W-:Y:S01]  /*d0d0*/  LOP3.LUT R3, R3, R2, RZ, 0x3c, !PT ;  /* 0x0000000203037212 */ /* 0x000fe200078e3cff */
        /* <DEDUP_REMOVED lines=8> */
[----:B------:R-:W-:Y:S01]  /*d160*/  UIADD3 UR40, UR8, 0x11000, URZ ;  /* 0x0001100008287890 */ /* 0x000fe2000fffe03f */
[----:B------:R-:W-:Y:S01]  /*d170*/  SEL R2, R5, RZ, P4 ;  /* 0x000000ff05027207 */ /* 0x000fe20002000000 */
[----:B------:R-:W-:-:S02]  /*d180*/  UIADD3 UR32, UR8, 0x12000, URZ ;  /* 0x0001200008207890 */ /* 0x000fc4000fffe03f */
        /* <DEDUP_REMOVED lines=25> */
.L_x_101:
[----:B------:R-:W-:Y:S05]  /*d320*/  BSYNC B1 ;  /* 0x0000000000017941 */ /* 0x000fea0003800000 */
.L_x_100:
[----:B------:R-:W-:Y:S01]  /*d330*/  ISETP.LT.OR P4, PT, R4, 0x4, !P3 ;  /* 0x000000040400780c */ /* 0x000fe20005f81670 */
[----:B------:R-:W-:-:S12]  /*d340*/  BSSY B1, `(.L_x_105) ;  /* 0x000004c000017945 */ /* 0x000fd80003800000 */
[----:B------:R-:W-:Y:S05]  /*d350*/  @P4 BRA `(.L_x_106) ;  /* 0x0000000400284947 */ /* 0x000fea0003800000 */
[----:B------:R-:W1:Y:S01]  /*d360*/  S2R R6, SR_CgaCtaId ;  /* 0x0000000000067919 */ /* 0x000e620000008800 */
[----:B------:R-:W-:Y:S02]  /*d370*/  MOV R5, 0x400 ;  /* 0x0000040000057802 */ /* 0x000fe40000000f00 */
[----:B------:R-:W-:Y:S02]  /*d380*/  SHF.L.U32 R7, R3, 0x1f, RZ ;  /* 0x0000001f03077819 */ /* 0x000fe400000006ff */
[----:B-1----:R-:W-:-:S04]  /*d390*/  LEA R5, R6, R5, 0x18 ;  /* 0x0000000506057211 */ /* 0x002fc800078ec0ff */
[----:B------:R-:W-:-:S04]  /*d3a0*/  LEA R6, R2, R5, 0x3 ;  /* 0x0000000502067211 */ /* 0x000fc800078e18ff */
[----:B------:R-:W1:Y:S02]  /*d3b0*/  SYNCS.PHASECHK.TRANS64.TRYWAIT P4, [R6+URZ+0x31028], R7 ;  /* 0x03102807060075a7 */ /* 0x000e64000808017f */
[----:B-1----:R-:W-:Y:S05]  /*d3c0*/  @!P4 BRA `(.L_x_107) ;  /* 0x000000080070c947 */ /* 0x002fea0003800000 */
.L_x_123:
[----:B-1----:R-:W-:-:S04]  /*d3d0*/  @P1 MOV R7, 0x7000 ;  /* 0x0000700000071802 */ /* 0x002fc80000000f00 */
[----:B------:R1:W-:Y:S02]  /*d3e0*/  @P1 SYNCS.ARRIVE.TRANS64 RZ, [R6+URZ+0x31000], R7 ;  /* 0x0310000706ff19a7 */ /* 0x0003e4000800003f */
[----:B-1----:R-:W-:-:S04]  /*d3f0*/  PRMT R7, R0, 0x9910, RZ ;  /* 0x0000991000077816 */ /* 0x002fc800000000ff */
[----:B------:R-:W-:-:S13]  /*d400*/  ISETP.NE.AND P4, PT, R7, 0x2, PT ;  /* 0x000000020700780c */ /* 0x000fda0003f85270 */
[----:B------:R-:W-:Y:S05]  /*d410*/  @P4 BRA `(.L_x_108) ;  /* 0x0000000000044947 */ /* 0x000fea0003800000 */
[----:B------:R-:W-:Y:S01]  /*d420*/  BPT.TRAP 0x1 ;  /* 0x000000040000795c */ /* 0x000fe20000300000 */
.L_x_108:
[----:B------:R-:W-:Y:S05]  /*d430*/  @P0 BRA `(.L_x_109) ;  /* 0x0000000000040947 */ /* 0x000fea0003800000 */
[----:B------:R-:W-:Y:S01]  /*d440*/  BPT.TRAP 0x1 ;  /* 0x000000040000795c */ /* 0x000fe20000300000 */
.L_x_109:
        /* <DEDUP_REMOVED lines=16> */
[----:B------:R-:W-:Y:S01]  /*d550*/  USHF.L.U32 UR59, UR59, 0x6, URZ ;  /* 0x000000063b3b7899 */ /* 0x000fe2000800063f */
[----:B------:R-:W-:Y:S01]  /*d560*/  IADD3 R8, R8, 0x1, RZ ;  /* 0x0000000108087810 */ /* 0x000fe20007ffe0ff */
[----:B------:R-:W-:Y:S01]  /*d570*/  UIADD3 UR56, UR8, 0xe000, URZ ;  /* 0x0000e00008387890 */ /* 0x000fe2000fffe03f */
[----:B------:R-:W-:Y:S01]  /*d580*/  SEL R6, RZ, 0x1, P4 ;  /* 0x00000001ff067807 */ /* 0x000fe20002000000 */
[----:B------:R-:W-:Y:S01]  /*d590*/  UIADD3 UR48, UR8, 0xf000, URZ ;  /* 0x0000f00008307890 */ /* 0x000fe2000fffe03f */
[----:B------:R-:W-:Y:S01]  /*d5a0*/  SEL R2, R2, RZ, P4 ;  /* 0x000000ff02027207 */ /* 0x000fe20002000000 */
        /* <DEDUP_REMOVED lines=37> */
.L_x_106:
[----:B------:R-:W-:Y:S05]  /*d800*/  BSYNC B1 ;  /* 0x0000000000017941 */ /* 0x000fea0003800000 */
.L_x_105:
[C---:B------:R-:W-:Y:S02]  /*d810*/  ISETP.GT.AND P4, PT, R4.reuse, 0x4, PT ;  /* 0x000000040400780c */ /* 0x040fe40003f84270 */
[----:B------:R-:W-:-:S11]  /*d820*/  IADD3 R4, R4, -0x2, RZ ;  /* 0xfffffffe04047810 */ /* 0x000fd60007ffe0ff */
[----:B------:R-:W-:Y:S05]  /*d830*/  @P4 BRA `(.L_x_110) ;  /* 0xfffffff4008c4947 */ /* 0x000fea000383ffff */
[----:B------:R-:W-:Y:S05]  /*d840*/  BSYNC B0 ;  /* 0x0000000000007941 */ /* 0x000fea0003800000 */
.L_x_99:
[----:B------:R-:W-:Y:S05]  /*d850*/  EXIT ;  /* 0x000000000000794d */ /* 0x000fea0003800000 */
.L_x_15:
[----:B-1----:R-:W-:-:S04]  /*d860*/  MOV R3, UR5 ;  /* 0x0000000500037c02 */ /* 0x002fc80008000f00 */
[----:B------:R1:W2:Y:S03]  /*d870*/  SYNCS.PHASECHK.TRANS64.TRYWAIT P1, [R3+URZ+0x31050], R4 ;  /* 0x03105004030075a7 */ /* 0x0002a6000802017f */
[----:B--2---:R-:W-:Y:S05]  /*d880*/  @!P1 NANOSLEEP.SYNCS 0x989680 ;  /* 0x009896800000995d */ /* 0x004fea0003900000 */
[----:B------:R-:W2:Y:S02]  /*d890*/  @!P1 SYNCS.PHASECHK.TRANS64 P1, [R3+URZ+0x31050], R4 ;  /* 0x03105004030095a7 */ /* 0x000ea4000802007f */
[----:B--2---:R-:W-:Y:S05]  /*d8a0*/  @!P1 BRA `(.L_x_15) ;  /* 0xfffffffc00ec9947 */ /* 0x004fea000383ffff */
[----:B------:R-:W-:Y:S05]  /*d8b0*/  BRA `(.L_x_111) ;  /* 0xffffff3400987947 */ /* 0x000fea000383ffff */
.L_x_17:
[----:B------:R-:W-:-:S13]  /*d8c0*/  R2UR UR4, R16 ;  /* 0x00000000100472ca */ /* 0x000fda00000e0000 */
[----:B-1----:R-:W-:-:S04]  /*d8d0*/  MOV R3, UR4 ;  /* 0x0000000400037c02 */ /* 0x002fc80008000f00 */
[----:B------:R1:W2:Y:S03]  /*d8e0*/  SYNCS.PHASECHK.TRANS64.TRYWAIT P1, [R3+URZ+0x31000], R14 ;  /* 0x0310000e030075a7 */ /* 0x0002a6000802017f */
[----:B--2---:R-:W-:Y:S05]  /*d8f0*/  @!P1 NANOSLEEP.SYNCS 0x989680 ;  /* 0x009896800000995d */ /* 0x004fea0003900000 */
[----:B------:R-:W2:Y:S02]  /*d900*/  @!P1 SYNCS.PHASECHK.TRANS64 P1, [R3+URZ+0x31000], R14 ;  /* 0x0310000e030095a7 */ /* 0x000ea4000802007f */
[----:B--2---:R-:W-:Y:S05]  /*d910*/  @!P1 BRA `(.L_x_17) ;  /* 0xfffffffc00e89947 */ /* 0x004fea000383ffff */
[----:B------:R-:W-:Y:S05]  /*d920*/  BRA `(.L_x_112) ;  /* 0xffffff3400a07947 */ /* 0x000fea000383ffff */
.L_x_18:
[----:B------:R-:W-:-:S13]  /*d930*/  R2UR UR4, R7 ;  /* 0x00000000070472ca */ /* 0x000fda00000e0000 */
[----:B-1----:R-:W-:-:S04]  /*d940*/  MOV R3, UR4 ;  /* 0x0000000400037c02 */ /* 0x002fc80008000f00 */
[----:B------:R1:W2:Y:S03]  /*d950*/  SYNCS.PHASECHK.TRANS64.TRYWAIT P1, [R3+URZ+-0x8], R0 ;  /* 0xfffff800030075a7 */ /* 0x0002a6000802017f */
[----:B--2---:R-:W-:Y:S05]  /*d960*/  @!P1 NANOSLEEP.SYNCS 0x989680 ;  /* 0x009896800000995d */ /* 0x004fea0003900000 */
[----:B------:R-:W2:Y:S02]  /*d970*/  @!P1 SYNCS.PHASECHK.TRANS64 P1, [R3+URZ+-0x8], R0 ;  /* 0xfffff800030095a7 */ /* 0x000ea4000802007f */
[----:B--2---:R-:W-:Y:S05]  /*d980*/  @!P1 BRA `(.L_x_18) ;  /* 0xfffffffc00e89947 */ /* 0x004fea000383ffff */
[----:B------:R-:W-:Y:S05]  /*d990*/  BRA `(.L_x_113) ;  /* 0xffffff3400a07947 */ /* 0x000fea000383ffff */
.L_x_20:
[----:B------:R-:W-:-:S13]  /*d9a0*/  R2UR UR4, R16 ;  /* 0x00000000100472ca */ /* 0x000fda00000e0000 */
[----:B-1----:R-:W-:-:S04]  /*d9b0*/  MOV R15, UR4 ;  /* 0x00000004000f7c02 */ /* 0x002fc80008000f00 */
[----:B------:R1:W2:Y:S03]  /*d9c0*/  SYNCS.PHASECHK.TRANS64.TRYWAIT P1, [R15+URZ+0x31008], R14 ;  /* 0x0310080e0f0075a7 */ /* 0x0002a6000802017f */
[----:B--2---:R-:W-:Y:S05]  /*d9d0*/  @!P1 NANOSLEEP.SYNCS 0x989680 ;  /* 0x009896800000995d */ /* 0x004fea0003900000 */
[----:B------:R-:W2:Y:S02]  /*d9e0*/  @!P1 SYNCS.PHASECHK.TRANS64 P1, [R15+URZ+0x31008], R14 ;  /* 0x0310080e0f0095a7 */ /* 0x000ea4000802007f */
[----:B--2---:R-:W-:Y:S05]  /*d9f0*/  @!P1 BRA `(.L_x_20) ;  /* 0xfffffffc00e89947 */ /* 0x004fea000383ffff */
[----:B------:R-:W-:Y:S05]  /*da00*/  BRA `(.L_x_114) ;  /* 0xffffff5400647947 */ /* 0x000fea000383ffff */
.L_x_25:
[----:B-1----:R-:W-:-:S04]  /*da10*/  MOV R19, UR5 ;  /* 0x0000000500137c02 */ /* 0x002fc80008000f00 */
[----:B------:R1:W2:Y:S03]  /*da20*/  SYNCS.PHASECHK.TRANS64.TRYWAIT P2, [R19+URZ+0x31000], R4 ;  /* 0x03100004130075a7 */ /* 0x0002a6000804017f */
[----:B--2---:R-:W-:Y:S05]  /*da30*/  @!P2 NANOSLEEP.SYNCS 0x989680 ;  /* 0x009896800000a95d */ /* 0x004fea0003900000 */
[----:B------:R-:W2:Y:S02]  /*da40*/  @!P2 SYNCS.PHASECHK.TRANS64 P2, [R19+URZ+0x31000], R4 ;  /* 0x031000041300a5a7 */ /* 0x000ea4000804007f */
[----:B--2---:R-:W-:Y:S05]  /*da50*/  @!P2 BRA `(.L_x_25) ;  /* 0xfffffffc00eca947 */ /* 0x004fea000383ffff */
[----:B------:R-:W-:Y:S05]  /*da60*/  BRA `(.L_x_115) ;  /* 0xffffff6000447947 */ /* 0x000fea000383ffff */
.L_x_29:
[----:B-1----:R-:W-:-:S04]  /*da70*/  MOV R18, UR6 ;  /* 0x0000000600127c02 */ /* 0x002fc80008000f00 */
[----:B------:R1:W2:Y:S03]  /*da80*/  SYNCS.PHASECHK.TRANS64.TRYWAIT P2, [R18+URZ+0x31000], R15 ;  /* 0x0310000f120075a7 */ /* 0x0002a6000804017f */
[----:B--2---:R-:W-:Y:S05]  /*da90*/  @!P2 NANOSLEEP.SYNCS 0x989680 ;  /* 0x009896800000a95d */ /* 0x004fea0003900000 */
[----:B------:R-:W2:Y:S02]  /*daa0*/  @!P2 SYNCS.PHASECHK.TRANS64 P2, [R18+URZ+0x31000], R15 ;  /* 0x0310000f1200a5a7 */ /* 0x000ea4000804007f */
[----:B--2---:R-:W-:Y:S05]  /*dab0*/  @!P2 BRA `(.L_x_29) ;  /* 0xfffffffc00eca947 */ /* 0x004fea000383ffff */
[----:B------:R-:W-:Y:S05]  /*dac0*/  BRA `(.L_x_28) ;  /* 0xffffff7c008c7947 */ /* 0x000fea000383ffff */
.L_x_37:
[----:B-1----:R-:W-:-:S04]  /*dad0*/  MOV R19, UR4 ;  /* 0x0000000400137c02 */ /* 0x002fc80008000f00 */
[----:B------:R1:W2:Y:S03]  /*dae0*/  SYNCS.PHASECHK.TRANS64.TRYWAIT P2, [R19+URZ+0x31000], R4 ;  /* 0x03100004130075a7 */ /* 0x0002a6000804017f */
[----:B--2---:R-:W-:Y:S05]  /*daf0*/  @!P2 NANOSLEEP.SYNCS 0x989680 ;  /* 0x009896800000a95d */ /* 0x004fea0003900000 */
[----:B------:R-:W2:Y:S02]  /*db00*/  @!P2 SYNCS.PHASECHK.TRANS64 P2, [R19+URZ+0x31000], R4 ;  /* 0x031000041300a5a7 */ /* 0x000ea4000804007f */
[----:B--2---:R-:W-:Y:S05]  /*db10*/  @!P2 BRA `(.L_x_37) ;  /* 0xfffffffc00eca947 */ /* 0x004fea000383ffff */
[----:B------:R-:W-:Y:S05]  /*db20*/  BRA `(.L_x_116) ;  /* 0xffffff8800747947 */ /* 0x000fea000383ffff */
.L_x_41:
[----:B-1----:R-:W-:-:S04]  /*db30*/  MOV R18, UR5 ;  /* 0x0000000500127c02 */ /* 0x002fc80008000f00 */
[----:B------:R1:W2:Y:S03]  /*db40*/  SYNCS.PHASECHK.TRANS64.TRYWAIT P2, [R18+URZ+0x31000], R17 ;  /* 0x03100011120075a7 */ /* 0x0002a6000804017f */
[----:B--2---:R-:W-:Y:S05]  /*db50*/  @!P2 NANOSLEEP.SYNCS 0x989680 ;  /* 0x009896800000a95d */ /* 0x004fea0003900000 */
[----:B------:R-:W2:Y:S02]  /*db60*/  @!P2 SYNCS.PHASECHK.TRANS64 P2, [R18+URZ+0x31000], R17 ;  /* 0x031000111200a5a7 */ /* 0x000ea4000804007f */
[----:B--2---:R-:W-:Y:S05]  /*db70*/  @!P2 BRA `(.L_x_41) ;  /* 0xfffffffc00eca947 */ /* 0x004fea000383ffff */
[----:B------:R-:W-:Y:S05]  /*db80*/  BRA `(.L_x_40) ;  /* 0xffffffa800b07947 */ /* 0x000fea000383ffff */
.L_x_57:
[----:B------:R-:W-:-:S13]  /*db90*/  R2UR UR4, R7 ;  /* 0x00000000070472ca */ /* 0x000fda00000e0000 */
[----:B-1----:R-:W-:-:S04]  /*dba0*/  MOV R9, UR4 ;  /* 0x0000000400097c02 */ /* 0x002fc80008000f00 */
[----:B------:R1:W2:Y:S03]  /*dbb0*/  SYNCS.PHASECHK.TRANS64.TRYWAIT P0, [R9+URZ+0x8], R0 ;  /* 0x00000800090075a7 */ /* 0x0002a6000800017f */
[----:B--2---:R-:W-:Y:S05]  /*dbc0*/  @!P0 NANOSLEEP.SYNCS 0x989680 ;  /* 0x009896800000895d */ /* 0x004fea0003900000 */
[----:B------:R-:W2:Y:S02]  /*dbd0*/  @!P0 SYNCS.PHASECHK.TRANS64 P0, [R9+URZ+0x8], R0 ;  /* 0x00000800090085a7 */ /* 0x000ea4000800007f */
[----:B--2---:R-:W-:Y:S05]  /*dbe0*/  @!P0 BRA `(.L_x_57) ;  /* 0xfffffffc00e88947 */ /* 0x004fea000383ffff */
[----:B------:R-:W-:Y:S05]  /*dbf0*/  BRA `(.L_x_117) ;  /* 0xffffffc000207947 */ /* 0x000fea000383ffff */
.L_x_81:
[----:B--2---:R2:W4:Y:S02]  /*dc00*/  SYNCS.PHASECHK.TRANS64.TRYWAIT P0, [R4+URZ+0x31060], R3 ;  /* 0x03106003040075a7 */ /* 0x004524000800017f */
[----:B----4-:R-:W-:Y:S05]  /*dc10*/  @!P0 NANOSLEEP.SYNCS 0x989680 ;  /* 0x009896800000895d */ /* 0x010fea0003900000 */
[----:B------:R-:W4:Y:S02]  /*dc20*/  @!P0 SYNCS.PHASECHK.TRANS64 P0, [R4+URZ+0x31060], R3 ;  /* 0x03106003040085a7 */ /* 0x000f24000800007f */
[----:B----4-:R-:W-:Y:S05]  /*dc30*/  @!P0 BRA `(.L_x_81) ;  /* 0xfffffffc00f08947 */ /* 0x010fea000383ffff */
[----:B------:R-:W-:Y:S05]  /*dc40*/  BRA `(.L_x_118) ;  /* 0xffffffdc00d47947 */ /* 0x000fea000383ffff */
.L_x_86:
[----:B-1----:R1:W2:Y:S02]  /*dc50*/  SYNCS.PHASECHK.TRANS64.TRYWAIT P0, [R2+URZ+0x31028], R5 ;  /* 0x03102805020075a7 */ /* 0x0022a4000800017f */
[----:B--2---:R-:W-:Y:S05]  /*dc60*/  @!P0 NANOSLEEP.SYNCS 0x989680 ;  /* 0x009896800000895d */ /* 0x004fea0003900000 */
[----:B------:R-:W2:Y:S02]  /*dc70*/  @!P0 SYNCS.PHASECHK.TRANS64 P0, [R2+URZ+0x31028], R5 ;  /* 0x03102805020085a7 */ /* 0x000ea4000800007f */
[----:B--2---:R-:W-:Y:S05]  /*dc80*/  @!P0 BRA `(.L_x_86) ;  /* 0xfffffffc00f08947 */ /* 0x004fea000383ffff */
[----:B------:R-:W-:Y:S05]  /*dc90*/  BRA `(.L_x_119) ;  /* 0xffffffe000d87947 */ /* 0x000fea000383ffff */
.L_x_91:
[----:B-1----:R1:W2:Y:S02]  /*dca0*/  SYNCS.PHASECHK.TRANS64.TRYWAIT P0, [R5+URZ+0x31060], R6 ;  /* 0x03106006050075a7 */ /* 0x0022a4000800017f */
[----:B--2---:R-:W-:Y:S05]  /*dcb0*/  @!P0 NANOSLEEP.SYNCS 0x989680 ;  /* 0x009896800000895d */ /* 0x004fea0003900000 */
[----:B------:R-:W2:Y:S02]  /*dcc0*/  @!P0 SYNCS.PHASECHK.TRANS64 P0, [R5+URZ+0x31060], R6 ;  /* 0x03106006050085a7 */ /* 0x000ea4000800007f */
[----:B--2---:R-:W-:Y:S05]  /*dcd0*/  @!P0 BRA `(.L_x_91) ;  /* 0xfffffffc00f08947 */ /* 0x004fea000383ffff */
[----:B------:R-:W-:Y:S05]  /*dce0*/  BRA `(.L_x_120) ;  /* 0xffffffe400ec7947 */ /* 0x000fea000383ffff */
.L_x_96:
[----:B-1----:R1:W2:Y:S02]  /*dcf0*/  SYNCS.PHASECHK.TRANS64.TRYWAIT P0, [R4+URZ+0x31028], R7 ;  /* 0x03102807040075a7 */ /* 0x0022a4000800017f */
[----:B--2---:R-:W-:Y:S05]  /*dd00*/  @!P0 NANOSLEEP.SYNCS 0x989680 ;  /* 0x009896800000895d */ /* 0x004fea0003900000 */
[----:B------:R-:W2:Y:S02]  /*dd10*/  @!P0 SYNCS.PHASECHK.TRANS64 P0, [R4+URZ+0x31028], R7 ;  /* 0x03102807040085a7 */ /* 0x000ea4000800007f */
[----:B--2---:R-:W-:Y:S05]  /*dd20*/  @!P0 BRA `(.L_x_96) ;  /* 0xfffffffc00f08947 */ /* 0x004fea000383ffff */
[----:B------:R-:W-:Y:S05]  /*dd30*/  BRA `(.L_x_121) ;  /* 0xffffffec000c7947 */ /* 0x000fea000383ffff */
.L_x_102:
[----:B-1----:R1:W2:Y:S02]  /*dd40*/  SYNCS.PHASECHK.TRANS64.TRYWAIT P4, [R6+URZ+0x31028], R5 ;  /* 0x03102805060075a7 */ /* 0x0022a4000808017f */
[----:B--2---:R-:W-:Y:S05]  /*dd50*/  @!P4 NANOSLEEP.SYNCS 0x989680 ;  /* 0x009896800000c95d */ /* 0x004fea0003900000 */
[----:B------:R-:W2:Y:S02]  /*dd60*/  @!P4 SYNCS.PHASECHK.TRANS64 P4, [R6+URZ+0x31028], R5 ;  /* 0x031028050600c5a7 */ /* 0x000ea4000808007f */
[----:B--2---:R-:W-:Y:S05]  /*dd70*/  @!P4 BRA `(.L_x_102) ;  /* 0xfffffffc00f0c947 */ /* 0x004fea000383ffff */
[----:B------:R-:W-:Y:S05]  /*dd80*/  BRA `(.L_x_122) ;  /* 0xfffffff0005c7947 */ /* 0x000fea000383ffff */
.L_x_107:
[----:B-1----:R1:W2:Y:S02]  /*dd90*/  SYNCS.PHASECHK.TRANS64.TRYWAIT P4, [R6+URZ+0x31028], R7 ;  /* 0x03102807060075a7 */ /* 0x0022a4000808017f */
[----:B--2---:R-:W-:Y:S05]  /*dda0*/  @!P4 NANOSLEEP.SYNCS 0x989680 ;  /* 0x009896800000c95d */ /* 0x004fea0003900000 */
[----:B------:R-:W2:Y:S02]  /*ddb0*/  @!P4 SYNCS.PHASECHK.TRANS64 P4, [R6+URZ+0x31028], R7 ;  /* 0x031028070600c5a7 */ /* 0x000ea4000808007f */
[----:B--2---:R-:W-:Y:S05]  /*ddc0*/  @!P4 BRA `(.L_x_107) ;  /* 0xfffffffc00f0c947 */ /* 0x004fea000383ffff */
[----:B------:R-:W-:Y:S05]  /*ddd0*/  BRA `(.L_x_123) ;  /* 0xfffffff4007c7947 */ /* 0x000fea000383ffff */
        .weak           $__internal_0_$__cuda_sm20_rcp_rn_f32_slowpath
        .type           $__internal_0_$__cuda_sm20_rcp_rn_f32_slowpath,@function
        .size           $__internal_0_$__cuda_sm20_rcp_rn_f32_slowpath,(.L_x_129 - $__internal_0_$__cuda_sm20_rcp_rn_f32_slowpath)
$__internal_0_$__cuda_sm20_rcp_rn_f32_slowpath:
[----:B------:R-:W-:Y:S01]  /*dde0*/  SHF.L.U32 R0, R3, 0x1, RZ ;  /* 0x0000000103007819 */ /* 0x000fe200000006ff */
[----:B------:R-:W-:Y:S03]  /*ddf0*/  BSSY B2, `(.L_x_124) ;  /* 0x0000030000027945 */ /* 0x000fe60003800000 */
[----:B------:R-:W-:-:S04]  /*de00*/  SHF.R.U32.HI R20, RZ, 0x18, R0 ;  /* 0x00000018ff147819 */ /* 0x000fc80000011600 */
[----:B------:R-:W-:-:S13]  /*de10*/  ISETP.NE.U32.AND P0, PT, R20, RZ, PT ;  /* 0x000000ff1400720c */ /* 0x000fda0003f05070 */
[----:B------:R-:W-:Y:S05]  /*de20*/  @P0 BRA `(.L_x_125) ;  /* 0x0000000000280947 */ /* 0x000fea0003800000 */
[----:B------:R-:W-:-:S04]  /*de30*/  SHF.L.U32 R0, R3, 0x1, RZ ;  /* 0x0000000103007819 */ /* 0x000fc800000006ff */
[----:B------:R-:W-:-:S13]  /*de40*/  ISETP.NE.AND P0, PT, R0, RZ, PT ;  /* 0x000000ff0000720c */ /* 0x000fda0003f05270 */
[----:B------:R-:W-:Y:S01]  /*de50*/  @P0 FFMA R9, R3, 1.84467440737095516160e+19, RZ ;  /* 0x5f80000003090823 */ /* 0x000fe200000000ff */
[----:B------:R-:W-:Y:S08]  /*de60*/  @!P0 MUFU.RCP R8, R3 ;  /* 0x0000000300088308 */ /* 0x000ff00000001000 */
[----:B------:R-:W1:Y:S02]  /*de70*/  @P0 MUFU.RCP R0, R9 ;  /* 0x0000000900000308 */ /* 0x000e640000001000 */
[----:B-1----:R-:W-:-:S04]  /*de80*/  @P0 FFMA R14, R9, R0, -1 ;  /* 0xbf800000090e0423 */ /* 0x002fc80000000000 */
[----:B------:R-:W-:-:S04]  /*de90*/  @P0 FADD.FTZ R15, -R14, -RZ ;  /* 0x800000ff0e0f0221 */ /* 0x000fc80000010100 */
[----:B------:R-:W-:-:S04]  /*dea0*/  @P0 FFMA R0, R0, R15, R0 ;  /* 0x0000000f00000223 */ /* 0x000fc80000000000 */
[----:B------:R-:W-:Y:S01]  /*deb0*/  @P0 FFMA R8, R0, 1.84467440737095516160e+19, RZ ;  /* 0x5f80000000080823 */ /* 0x000fe200000000ff */
[----:B------:R-:W-:Y:S06]  /*dec0*/  BRA `(.L_x_126) ;  /* 0x0000000000887947 */ /* 0x000fec0003800000 */
.L_x_125:
[----:B------:R-:W-:-:S04]  /*ded0*/  IADD3 R22, R20, -0xfd, RZ ;  /* 0xffffff0314167810 */ /* 0x000fc80007ffe0ff */
[----:B------:R-:W-:-:S13]  /*dee0*/  ISETP.GT.U32.AND P0, PT, R22, 0x1, PT ;  /* 0x000000011600780c */ /* 0x000fda0003f04070 */
[----:B------:R-:W-:Y:S05]  /*def0*/  @P0 BRA `(.L_x_127) ;  /* 0x0000000000780947 */ /* 0x000fea0003800000 */
[----:B------:R-:W-:Y:S02]  /*df00*/  LOP3.LUT R0, R3, 0x7fffff, RZ, 0xc0, !PT ;  /* 0x007fffff03007812 */ /* 0x000fe400078ec0ff */
[----:B------:R-:W-:Y:S02]  /*df10*/  MOV R15, 0x3 ;  /* 0x00000003000f7802 */ /* 0x000fe40000000f00 */
[----:B------:R-:W-:Y:S02]  /*df20*/  LOP3.LUT R0, R0, 0x3f800000, RZ, 0xfc, !PT ;  /* 0x3f80000000007812 */ /* 0x000fe400078efcff */
[----:B------:R-:W-:Y:S02]  /*df30*/  SHF.L.U32 R15, R15, R22, RZ ;  /* 0x000000160f0f7219 */ /* 0x000fe400000006ff */
[----:B------:R-:W1:Y:S02]  /*df40*/  MUFU.RCP R9, R0 ;  /* 0x0000000000097308 */ /* 0x000e640000001000 */
[----:B-1----:R-:W-:-:S04]  /*df50*/  FFMA R8, R0, R9, -1 ;  /* 0xbf80000000087423 */ /* 0x002fc80000000009 */
[----:B------:R-:W-:-:S04]  /*df60*/  FADD.FTZ R8, -R8, -RZ ;  /* 0x800000ff08087221 */ /* 0x000fc80000010100 */
[CCC-:B------:R-:W-:Y:S01]  /*df70*/  FFMA.RM R14, R9.reuse, R8.reuse, R9.reuse ;  /* 0x00000008090e7223 */ /* 0x1c0fe20000004009 */
[----:B------:R-:W-:-:S04]  /*df80*/  FFMA.RP R9, R9, R8, R9 ;  /* 0x0000000809097223 */ /* 0x000fc80000008009 */
[C---:B------:R-:W-:Y:S02]  /*df90*/  LOP3.LUT R8, R14.reuse, 0x7fffff, RZ, 0xc0, !PT ;  /* 0x007fffff0e087812 */ /* 0x040fe400078ec0ff */
[----:B------:R-:W-:Y:S02]  /*dfa0*/  FSETP.NEU.FTZ.AND P0, PT, R14, R9, PT ;  /* 0x000000090e00720b */ /* 0x000fe40003f1d000 */
[----:B------:R-:W-:Y:S02]  /*dfb0*/  LOP3.LUT R8, R8, 0x800000, RZ, 0xfc, !PT ;  /* 0x0080000008087812 */ /* 0x000fe400078efcff */
[----:B------:R-:W-:Y:S02]  /*dfc0*/  SEL R9, RZ, 0xffffffff, !P0 ;  /* 0xffffffffff097807 */ /* 0x000fe40004000000 */
[----:B------:R-:W-:Y:S02]  /*dfd0*/  LOP3.LUT R15, R15, R8, RZ, 0xc0, !PT ;  /* 0x000000080f0f7212 */ /* 0x000fe400078ec0ff */
[----:B------:R-:W-:-:S02]  /*dfe0*/  IADD3 R9, -R9, RZ, RZ ;  /* 0x000000ff09097210 */ /* 0x000fc40007ffe1ff */
[-C--:B------:R-:W-:Y:S02]  /*dff0*/  SHF.R.U32.HI R15, RZ, R22.reuse, R15 ;  /* 0x00000016ff0f7219 */ /* 0x080fe4000001160f */
[----:B------:R-:W-:Y:S02]  /*e000*/  LOP3.LUT P1, RZ, R9, R22, R8, 0xf8, !PT ;  /* 0x0000001609ff7212 */ /* 0x000fe4000782f808 */
[C---:B------:R-:W-:Y:S02]  /*e010*/  LOP3.LUT P0, RZ, R15.reuse, 0x1, RZ, 0xc0, !PT ;  /* 0x000000010fff7812 */ /* 0x040fe4000780c0ff */
[----:B------:R-:W-:Y:S02]  /*e020*/  LOP3.LUT P2, RZ, R15, 0x2, RZ, 0xc0, !PT ;  /* 0x000000020fff7812 */ /* 0x000fe4000784c0ff */
[----:B------:R-:W-:Y:S02]  /*e030*/  IADD3 R9, R20, -0xfc, RZ ;  /* 0xffffff0414097810 */ /* 0x000fe40007ffe0ff */
[----:B------:R-:W-:-:S02]  /*e040*/  PLOP3.LUT P0, PT, P0, P1, P2, 0xe0, 0x0 ;  /* 0x000000000000781c */ /* 0x000fc40000703c20 */
[----:B------:R-:W-:Y:S02]  /*e050*/  LOP3.LUT P1, RZ, R3, 0x7fffff, RZ, 0xc0, !PT ;  /* 0x007fffff03ff7812 */ /* 0x000fe4000782c0ff */
[----:B------:R-:W-:Y:S02]  /*e060*/  SEL R0, RZ, 0x1, !P0 ;  /* 0x00000001ff007807 */ /* 0x000fe40004000000 */
[----:B------:R-:W-:Y:S02]  /*e070*/  SHF.R.U32.HI R8, RZ, R9, R8 ;  /* 0x00000009ff087219 */ /* 0x000fe40000011608 */
[----:B------:R-:W-:-:S04]  /*e080*/  IADD3 R0, -R0, RZ, RZ ;  /* 0x000000ff00007210 */ /* 0x000fc80007ffe1ff */
[----:B------:R-:W-:-:S13]  /*e090*/  ISETP.GE.AND P0, PT, R0, RZ, PT ;  /* 0x000000ff0000720c */ /* 0x000fda0003f06270 */
[----:B------:R-:W-:-:S04]  /*e0a0*/  @!P0 IADD3 R8, R8, 0x1, RZ ;  /* 0x0000000108088810 */ /* 0x000fc80007ffe0ff */
[----:B------:R-:W-:-:S04]  /*e0b0*/  @!P1 SHF.L.U32 R8, R8, 0x1, RZ ;  /* 0x0000000108089819 */ /* 0x000fc800000006ff */
[----:B------:R-:W-:Y:S01]  /*e0c0*/  LOP3.LUT R8, R8, 0x80000000, R3, 0xf8, !PT ;  /* 0x8000000008087812 */ /* 0x000fe200078ef803 */
[----:B------:R-:W-:Y:S06]  /*e0d0*/  BRA `(.L_x_126) ;  /* 0x0000000000047947 */ /* 0x000fec0003800000 */
.L_x_127:
[----:B------:R1:W2:Y:S02]  /*e0e0*/  MUFU.RCP R8, R3 ;  /* 0x0000000300087308 */ /* 0x0002a40000001000 */
.L_x_126:
[----:B------:R-:W-:Y:S05]  /*e0f0*/  BSYNC B2 ;  /* 0x0000000000027941 */ /* 0x000fea0003800000 */
.L_x_124:
[----:B--2---:R-:W-:Y:S02]  /*e100*/  MOV R0, R8 ;  /* 0x0000000800007202 */ /* 0x004fe40000000f00 */
[----:B------:R-:W-:Y:S02]  /*e110*/  MOV R8, R17 ;  /* 0x0000001100087202 */ /* 0x000fe40000000f00 */
[----:B------:R-:W-:-:S04]  /*e120*/  MOV R9, 0x0 ;  /* 0x0000000000097802 */ /* 0x000fc80000000f00 */
[----:B-1----:R-:W-:Y:S05]  /*e130*/  RET.REL.NODEC R8 `(_ZN7cutlass13device_kernelINS_4fmha6kernel28FmhaKernelTmaWarpSpecializedINS1_10collective30FmhaMainloopTmaWarpSpecializedINS_10bfloat16_tEffN4cute5tupleIJNS7_1CILi128EEENS9_ILi64EEENS9_ILi224EEEEEENS8_IJiNS9_ILi1EEENS8_IJiiEEEEEESG_SG_NS4_14ResidualFusionEJEEENS4_15FmhaFwdEpilogueIS6_fNS8_IJSB_SC_SB_EEEEENS2_23IndividualTileSchedulerEJEEEEEvNT_6ParamsE) ;  /* 0xffffff1c08b07950 */ /* 0x002fea0003c3ffff */
.L_x_128:
[----:B------:R-:W-:-:S00]  /*e140*/  BRA `(.L_x_128) ;  /* 0xfffffffc00fc7947 */ /* 0x000fc0000383ffff */
[----:B------:R-:W-:-:S00]  /*e150*/  NOP ;  /* 0x0000000000007918 */ /* 0x000fc00000000000 */
        /* <DEDUP_REMOVED lines=10> */
.L_x_129:


//--------------------- .nv.global.init           --------------------------
	.section	.nv.global.init,"aw",@progbits
.nv.global.init:
	.type		$str$24,@object
	.size		$str$24,($str$25 - $str$24)
$str$24:
        /*0000*/ 	.byte	0x28, 0x61, 0x64, 0x64, 0x72, 0x65, 0x73, 0x73, 0x20, 0x26, 0x20, 0x6d, 0x61, 0x73, 0x6b, 0x29
        /*0010*/ 	.byte	0x20, 0x3d, 0x3d, 0x20, 0x30, 0x00
	.type		$str$25,@object
	.size		$str$25,(__unnamed_1 - $str$25)
$str$25:
        /*0016*/ 	.byte	0x2f, 0x74, 0x6d, 0x70, 0x2f, 0x63, 0x75, 0x74, 0x6c, 0x61, 0x73, 0x73, 0x5f, 0x73, 0x77, 0x65
        /*0026*/ 	.byte	0x65, 0x70, 0x5f, 0x73, 0x72, 0x63, 0x2f, 0x69, 0x6e, 0x63, 0x6c, 0x75, 0x64, 0x65, 0x2f, 0x63
        /*0036*/ 	.byte	0x75, 0x74, 0x65, 0x2f, 0x70, 0x6f, 0x69, 0x6e, 0x74, 0x65, 0x72, 0x5f, 0x66, 0x6c, 0x61, 0x67
        /*0046*/ 	.byte	0x67, 0x65, 0x64, 0x2e, 0x68, 0x70, 0x70, 0x00
	.type		__unnamed_1,@object
	.size		__unnamed_1,(__unnamed_2 - __unnamed_1)
__unnamed_1:
        /*004e*/ 	.byte	0x61, 0x75, 0x74, 0x6f, 0x20, 0x63, 0x75, 0x74, 0x65, 0x3a, 0x3a, 0x61, 0x73, 0x5f, 0x70, 0x6f
        /* <DEDUP_REMOVED lines=27> */
        /*020e*/ 	.byte	0x32, 0x30, 0x34, 0x38, 0x3e, 0x3e, 0x3e, 0x3e, 0x3e, 0x5d, 0x00
	.type		__unnamed_2,@object
	.size		__unnamed_2,(.L_1 - __unnamed_2)
__unnamed_2:
        /* <DEDUP_REMOVED lines=29> */
.L_1:


//--------------------- .nv.shared._ZN7cutlass13device_kernelINS_4fmha6kernel28FmhaKernelTmaWarpSpecializedINS1_10collective30FmhaMainloopTmaWarpSpecializedINS_10bfloat16_tEffN4cute5tupleIJNS7_1CILi128EEENS9_ILi64EEENS9_ILi224EEEEEENS8_IJiNS9_ILi1EEENS8_IJiiEEEEEESG_SG_NS4_14ResidualFusionEJEEENS4_15FmhaFwdEpilogueIS6_fNS8_IJSB_SC_SB_EEEEENS2_23IndividualTileSchedulerEJEEEEEvNT_6ParamsE --------------------------
	.section	.nv.shared._ZN7cutlass13device_kernelINS_4fmha6kernel28FmhaKernelTmaWarpSpecializedINS1_10collective30FmhaMainloopTmaWarpSpecializedINS_10bfloat16_tEffN4cute5tupleIJNS7_1CILi128EEENS9_ILi64EEENS9_ILi224EEEEEENS8_IJiNS9_ILi1EEENS8_IJiiEEEEEESG_SG_NS4_14ResidualFusionEJEEENS4_15FmhaFwdEpilogueIS6_fNS8_IJSB_SC_SB_EEEEENS2_23IndividualTileSchedulerEJEEEEEvNT_6ParamsE,"aw",@nobits
	.sectionflags	@""
	.align	16
	.zero		1024


//--------------------- .nv.shared.reserved.0     --------------------------
	.section	.nv.shared.reserved.0,"aw",@nobits
	.weak		__nv_reservedSMEM_offset_0_alias
	.size		__nv_reservedSMEM_offset_0_alias, 0, 0
	.other		__nv_reservedSMEM_offset_0_alias,@"STO_CUDA_RESERVED_SHARED STV_DEFAULT"
__nv_reservedSMEM_offset_0_alias:
	.zero		0


//--------------------- .nv.global                --------------------------
	.section	.nv.global,"aw",@nobits
.nv.global:
	.type		_ZN39_INTERNAL_d84bad08_4_k_cu_96df8f8d_29604cute1_E,@object
	.size		_ZN39_INTERNAL_d84bad08_4_k_cu_96df8f8d_29604cute1_E,(_ZN39_INTERNAL_d84bad08_4_k_cu_96df8f8d_29604cuda3std3__45__cpo6cbeginE - _ZN39_INTERNAL_d84bad08_4_k_cu_96df8f8d_29604cute1_E)
_ZN39_INTERNAL_d84bad08_4_k_cu_96df8f8d_29604cute1_E:
	.zero		1
	.type		_ZN39_INTERNAL_d84bad08_4_k_cu_96df8f8d_29604cuda3std3__45__cpo6cbeginE,@object
	.size		_ZN39_INTERNAL_d84bad08_4_k_cu_96df8f8d_29604cuda3std3__45__cpo6cbeginE,(_ZN39_INTERNAL_d84bad08_4_k_cu_96df8f8d_29604cuda3std3__48in_placeE - _ZN39_INTERNAL_d84bad08_4_k_cu_96df8f8d_29604cuda3std3__45__cpo6cbeginE)
_ZN39_INTERNAL_d84bad08_4_k_cu_96df8f8d_29604cuda3std3__45__cpo6cbeginE:
	.zero		1
	.type		_ZN39_INTERNAL_d84bad08_4_k_cu_96df8f8d_29604cuda3std3__48in_placeE,@object
	.size		_ZN39_INTERNAL_d84bad08_4_k_cu_96df8f8d_29604cuda3std3__48in_placeE,(_ZN39_INTERNAL_d84bad08_4_k_cu_96df8f8d_29604cuda3std6ranges3__45__cpo9iter_moveE - _ZN39_INTERNAL_d84bad08_4_k_cu_96df8f8d_29604cuda3std3__48in_placeE)
_ZN39_INTERNAL_d84bad08_4_k_cu_96df8f8d_29604cuda3std3__48in_placeE:
	.zero		1
	.type		_ZN39_INTERNAL_d84bad08_4_k_cu_96df8f8d_29604cuda3std6ranges3__45__cpo9iter_moveE,@object
	.size		_ZN39_INTERNAL_d84bad08_4_k_cu_96df8f8d_29604cuda3std6ranges3__45__cpo9iter_moveE,(_ZN39_INTERNAL_d84bad08_4_k_cu_96df8f8d_29604cuda3std3__45__cpo5beginE - _ZN39_INTERNAL_d84bad08_4_k_cu_96df8f8d_29604cuda3std6ranges3__45__cpo9iter_moveE)
_ZN39_INTERNAL_d84bad08_4_k_cu_96df8f8d_29604cuda3std6ranges3__45__cpo9iter_moveE:
	.zero		1
	.type		_ZN39_INTERNAL_d84bad08_4_k_cu_96df8f8d_29604cuda3std3__45__cpo5beginE,@object
	.size		_ZN39_INTERNAL_d84bad08_4_k_cu_96df8f8d_29604cuda3std3__45__cpo5beginE,(_ZN39_INTERNAL_d84bad08_4_k_cu_96df8f8d_29604cuda3std3__441_GLOBAL__N__d84bad08_4_k_cu_96df8f8d_29606ignoreE - _ZN39_INTERNAL_d84bad08_4_k_cu_96df8f8d_29604cuda3std3__45__cpo5beginE)
_ZN39_INTERNAL_d84bad08_4_k_cu_96df8f8d_29604cuda3std3__45__cpo5beginE:
	.zero		1
	.type		_ZN39_INTERNAL_d84bad08_4_k_cu_96df8f8d_29604cuda3std3__441_GLOBAL__N__d84bad08_4_k_cu_96df8f8d_29606ignoreE,@object
	.size		_ZN39_INTERNAL_d84bad08_4_k_cu_96df8f8d_29604cuda3std3__441_GLOBAL__N__d84bad08_4_k_cu_96df8f8d_29606ignoreE,(_ZN39_INTERNAL_d84bad08_4_k_cu_96df8f8d_29604cute7productE - _ZN39_INTERNAL_d84bad08_4_k_cu_96df8f8d_29604cuda3std3__441_GLOBAL__N__d84bad08_4_k_cu_96df8f8d_29606ignoreE)
_ZN39_INTERNAL_d84bad08_4_k_cu_96df8f8d_29604cuda3std3__441_GLOBAL__N__d84bad08_4_k_cu_96df8f8d_29606ignoreE:
	.zero		1
	.type		_ZN39_INTERNAL_d84bad08_4_k_cu_96df8f8d_29604cute7productE,@object
	.size		_ZN39_INTERNAL_d84bad08_4_k_cu_96df8f8d_29604cute7productE,(_ZN39_INTERNAL_d84bad08_4_k_cu_96df8f8d_29604cuda3std3__45__cpo3endE - _ZN39_INTERNAL_d84bad08_4_k_cu_96df8f8d_29604cute7productE)
_ZN39_INTERNAL_d84bad08_4_k_cu_96df8f8d_29604cute7productE:
	.zero		1
	.type		_ZN39_INTERNAL_d84bad08_4_k_cu_96df8f8d_29604cuda3std3__45__cpo3endE,@object
	.size		_ZN39_INTERNAL_d84bad08_4_k_cu_96df8f8d_29604cuda3std3__45__cpo3endE,(_ZN39_INTERNAL_d84bad08_4_k_cu_96df8f8d_29604cuda3std3__419piecewise_constructE - _ZN39_INTERNAL_d84bad08_4_k_cu_96df8f8d_29604cuda3std3__45__cpo3endE)
_ZN39_INTERNAL_d84bad08_4_k_cu_96df8f8d_29604cuda3std3__45__cpo3endE:
	.zero		1
	.type		_ZN39_INTERNAL_d84bad08_4_k_cu_96df8f8d_29604cuda3std3__419piecewise_constructE,@object
	.size		_ZN39_INTERNAL_d84bad08_4_k_cu_96df8f8d_29604cuda3std3__419piecewise_constructE,(_ZN39_INTERNAL_d84bad08_4_k_cu_96df8f8d_29604cuda3std3__45__cpo4cendE - _ZN39_INTERNAL_d84bad08_4_k_cu_96df8f8d_29604cuda3std3__419piecewise_constructE)
_ZN39_INTERNAL_d84bad08_4_k_cu_96df8f8d_29604cuda3std3__419piecewise_constructE:
	.zero		1
	.type		_ZN39_INTERNAL_d84bad08_4_k_cu_96df8f8d_29604cuda3std3__45__cpo4cendE,@object
	.size		_ZN39_INTERNAL_d84bad08_4_k_cu_96df8f8d_29604cuda3std3__45__cpo4cendE,(_ZN39_INTERNAL_d84bad08_4_k_cu_96df8f8d_29604cuda3std6ranges3__45__cpo4swapE - _ZN39_INTERNAL_d84bad08_4_k_cu_96df8f8d_29604cuda3std3__45__cpo4cendE)
_ZN39_INTERNAL_d84bad08_4_k_cu_96df8f8d_29604cuda3std3__45__cpo4cendE:
	.zero		1
	.type		_ZN39_INTERNAL_d84bad08_4_k_cu_96df8f8d_29604cuda3std6ranges3__45__cpo4swapE,@object
	.size		_ZN39_INTERNAL_d84bad08_4_k_cu_96df8f8d_29604cuda3std6ranges3__45__cpo4swapE,(.L_9 - _ZN39_INTERNAL_d84bad08_4_k_cu_96df8f8d_29604cuda3std6ranges3__45__cpo4swapE)
_ZN39_INTERNAL_d84bad08_4_k_cu_96df8f8d_29604cuda3std6ranges3__45__cpo4swapE:
	.zero		1
.L_9:


//--------------------- .nv.constant0._ZN7cutlass13device_kernelINS_4fmha6kernel28FmhaKernelTmaWarpSpecializedINS1_10collective30FmhaMainloopTmaWarpSpecializedINS_10bfloat16_tEffN4cute5tupleIJNS7_1CILi128EEENS9_ILi64EEENS9_ILi224EEEEEENS8_IJiNS9_ILi1EEENS8_IJiiEEEEEESG_SG_NS4_14ResidualFusionEJEEENS4_15FmhaFwdEpilogueIS6_fNS8_IJSB_SC_SB_EEEEENS2_23IndividualTileSchedulerEJEEEEEvNT_6ParamsE --------------------------
	.section	.nv.constant0._ZN7cutlass13device_kernelINS_4fmha6kernel28FmhaKernelTmaWarpSpecializedINS1_10collective30FmhaMainloopTmaWarpSpecializedINS_10bfloat16_tEffN4cute5tupleIJNS7_1CILi128EEENS9_ILi64EEENS9_ILi224EEEEEENS8_IJiNS9_ILi1EEENS8_IJiiEEEEEESG_SG_NS4_14ResidualFusionEJEEENS4_15FmhaFwdEpilogueIS6_fNS8_IJSB_SC_SB_EEEEENS2_23IndividualTileSchedulerEJEEEEEvNT_6ParamsE,"a",@progbits
	.sectionflags	@""
	.align	4
.nv.constant0._ZN7cutlass13device_kernelINS_4fmha6kernel28FmhaKernelTmaWarpSpecializedINS1_10collective30FmhaMainloopTmaWarpSpecializedINS_10bfloat16_tEffN4cute5tupleIJNS7_1CILi128EEENS9_ILi64EEENS9_ILi224EEEEEENS8_IJiNS9_ILi1EEENS8_IJiiEEEEEESG_SG_NS4_14ResidualFusionEJEEENS4_15FmhaFwdEpilogueIS6_fNS8_IJSB_SC_SB_EEEEENS2_23IndividualTileSchedulerEJEEEEEvNT_6ParamsE:
	.zero		2688


//--------------------- SYMBOLS --------------------------

	.type		.nv.reservedSmem.offset0,@object
	.size		.nv.reservedSmem.offset0,0x4
	.type		__assertfail,@function
